def matmul_kernel(
    a_ptr,
    b_ptr,
    c_ptr,
    M,
    N,
    K,
    stride_am,
    stride_ak,
    stride_bk,
    stride_bn,
    stride_cm,
    stride_cn,
    BLOCK_M: tl.constexpr,
    BLOCK_N: tl.constexpr,
    BLOCK_K: tl.constexpr,
    GROUP_M: tl.constexpr,
):
    pid = tl.program_id(axis=0)
    num_pid_m = tl.cdiv(M, BLOCK_M)
    num_pid_n = tl.cdiv(N, BLOCK_N)
    num_pid_in_group = GROUP_M * num_pid_n
    group_id = pid // num_pid_in_group
    first_pid_m = group_id * GROUP_M
    group_size_m = min(num_pid_m - first_pid_m, GROUP_M)
    pid_m = first_pid_m + ((pid % num_pid_in_group) % group_size_m)
    pid_n = (pid % num_pid_in_group) // group_size_m

    offs_am = (pid_m * BLOCK_M + tl.arange(0, BLOCK_M)) % M
    offs_bn = (pid_n * BLOCK_N + tl.arange(0, BLOCK_N)) % N
    offs_k = tl.arange(0, BLOCK_K)
    a_ptrs = a_ptr + offs_am[:, None] * stride_am + offs_k[None, :] * stride_ak
    b_ptrs = b_ptr + offs_k[:, None] * stride_bk + offs_bn[None, :] * stride_bn

    acc = tl.zeros((BLOCK_M, BLOCK_N), dtype=tl.float32)
    for kk in range(0, tl.cdiv(K, BLOCK_K)):
        a = tl.load(a_ptrs, mask=offs_k[None, :] < K - kk * BLOCK_K, other=0.0)
        b = tl.load(b_ptrs, mask=offs_k[:, None] < K - kk * BLOCK_K, other=0.0)
        acc = tl.dot(a, b, acc)
        a_ptrs += BLOCK_K * stride_ak
        b_ptrs += BLOCK_K * stride_bk

    c = acc.to(c_ptr.dtype.element_ty)
    offs_cm = pid_m * BLOCK_M + tl.arange(0, BLOCK_M)
    offs_cn = pid_n * BLOCK_N + tl.arange(0, BLOCK_N)
    c_ptrs = c_ptr + offs_cm[:, None] * stride_cm + offs_cn[None, :] * stride_cn
    mask = (offs_cm[:, None] < M) & (offs_cn[None, :] < N)
    tl.store(c_ptrs, c, mask=mask)

# config = {"BLOCK_K": 64, "BLOCK_M": 16, "BLOCK_N": 32, "GROUP_M": 8, "arch": "sm_100", "dtype": "fp8e4m3", "num_ctas": 1, "num_stages": 2, "num_warps": 4}
# arch = sm_100


// ===== COMPILED SASS (sm_100a) =====

	.target	sm_100a

	.elftype	@"ET_EXEC"


//--------------------- .note.nv.tkinfo           --------------------------
	.section	.note.nv.tkinfo,"",@"SHT_NOTE"
	.sectionflags	@"SHF_NOTE_NV_TKINFO"
	.tkinfo
        /*0018*/ 	.word	0x00000081
        /*0030*/ 	.string	""
        /*0030*/ 	.string	"ptxas-blackwell"
        /*0030*/ 	.string	"Cuda compilation tools, release 12.9, V12.9.86"
        /*0030*/ 	.string	"Build cuda_12.9.r12.9/compiler.36037853_0"
        /*0030*/ 	.string	"-v  -suppress-debug-info  -lineinfo  -arch sm_100a "



//--------------------- .note.nv.cuver            --------------------------
	.section	.note.nv.cuver,"",@"SHT_NOTE"
	.sectionflags	@"SHF_NOTE_NV_CUVER"
        /*0018*/ 	.short	0x0001
        /*001a*/ 	.short	0x0064
        /*001c*/ 	.short	0x0001
        /*001e*/ 	.short	0x0000
        /*0020*/ 	.short	0x0001
        /*0022*/ 	.short	0x0000


//--------------------- .nv.info                  --------------------------
	.section	.nv.info,"",@"SHT_CUDA_INFO"
	.align	4


	//----- nvinfo : EIATTR_REGCOUNT
	.align		4
        /*0000*/ 	.byte	0x04, 0x2f
        /*0002*/ 	.short	(.L_1 - .L_0)
	.align		4
.L_0:
        /*0004*/ 	.word	index@(matmul_kernel)
        /*0008*/ 	.word	0x00000080


	//----- nvinfo : EIATTR_FRAME_SIZE
	.align		4
.L_1:
        /*000c*/ 	.byte	0x04, 0x11
        /*000e*/ 	.short	(.L_3 - .L_2)
	.align		4
.L_2:
        /*0010*/ 	.word	index@(matmul_kernel)
        /*0014*/ 	.word	0x00000000


	//----- nvinfo : EIATTR_MIN_STACK_SIZE
	.align		4
.L_3:
        /*0018*/ 	.byte	0x04, 0x12
        /*001a*/ 	.short	(.L_5 - .L_4)
	.align		4
.L_4:
        /*001c*/ 	.word	index@(matmul_kernel)
        /*0020*/ 	.word	0x00000000
.L_5:


//--------------------- .nv.info.matmul_kernel    --------------------------
	.section	.nv.info.matmul_kernel,"",@"SHT_CUDA_INFO"
	.sectionflags	@""
	.align	4


	//----- nvinfo : EIATTR_CUDA_API_VERSION
	.align		4
        /*0000*/ 	.byte	0x04, 0x37
        /*0002*/ 	.short	(.L_7 - .L_6)
.L_6:
        /*0004*/ 	.word	0x00000081


	//----- nvinfo : EIATTR_KPARAM_INFO
	.align		4
.L_7:
        /*0008*/ 	.byte	0x04, 0x17
        /*000a*/ 	.short	(.L_9 - .L_8)
.L_8:
        /*000c*/ 	.word	0x00000000
        /*0010*/ 	.short	0x000d
        /*0012*/ 	.short	0x0048
        /*0014*/ 	.byte	0x00, 0xf4, 0x21, 0x00


	//----- nvinfo : EIATTR_KPARAM_INFO
	.align		4
.L_9:
        /*0018*/ 	.byte	0x04, 0x17
        /*001a*/ 	.short	(.L_11 - .L_10)
.L_10:
        /*001c*/ 	.word	0x00000000
        /*0020*/ 	.short	0x000c
        /*0022*/ 	.short	0x0040
        /*0024*/ 	.byte	0x00, 0xf4, 0x21, 0x00


	//----- nvinfo : EIATTR_KPARAM_INFO
	.align		4
.L_11:
        /*0028*/ 	.byte	0x04, 0x17
        /*002a*/ 	.short	(.L_13 - .L_12)
.L_12:
        /*002c*/ 	.word	0x00000000
        /*0030*/ 	.short	0x000b
        /*0032*/ 	.short	0x0038
        /*0034*/ 	.byte	0x00, 0xf0, 0x11, 0x00


	//----- nvinfo : EIATTR_KPARAM_INFO
	.align		4
.L_13:
        /*0038*/ 	.byte	0x04, 0x17
        /*003a*/ 	.short	(.L_15 - .L_14)
.L_14:
        /*003c*/ 	.word	0x00000000
        /*0040*/ 	.short	0x000a
        /*0042*/ 	.short	0x0034
        /*0044*/ 	.byte	0x00, 0xf0, 0x11, 0x00


	//----- nvinfo : EIATTR_KPARAM_INFO
	.align		4
.L_15:
        /*0048*/ 	.byte	0x04, 0x17
        /*004a*/ 	.short	(.L_17 - .L_16)
.L_16:
        /*004c*/ 	.word	0x00000000
        /*0050*/ 	.short	0x0009
        /*0052*/ 	.short	0x0030
        /*0054*/ 	.byte	0x00, 0xf0, 0x11, 0x00


	//----- nvinfo : EIATTR_KPARAM_INFO
	.align		4
.L_17:
        /*0058*/ 	.byte	0x04, 0x17
        /*005a*/ 	.short	(.L_19 - .L_18)
.L_18:
        /*005c*/ 	.word	0x00000000
        /*0060*/ 	.short	0x0008
        /*0062*/ 	.short	0x002c
        /*0064*/ 	.byte	0x00, 0xf0, 0x11, 0x00


	//----- nvinfo : EIATTR_KPARAM_INFO
	.align		4
.L_19:
        /*0068*/ 	.byte	0x04, 0x17
        /*006a*/ 	.short	(.L_21 - .L_20)
.L_20:
        /*006c*/ 	.word	0x00000000
        /*0070*/ 	.short	0x0007
        /*0072*/ 	.short	0x0028
        /*0074*/ 	.byte	0x00, 0xf0, 0x11, 0x00


	//----- nvinfo : EIATTR_KPARAM_INFO
	.align		4
.L_21:
        /*0078*/ 	.byte	0x04, 0x17
        /*007a*/ 	.short	(.L_23 - .L_22)
.L_22:
        /*007c*/ 	.word	0x00000000
        /*0080*/ 	.short	0x0006
        /*0082*/ 	.short	0x0024
        /*0084*/ 	.byte	0x00, 0xf0, 0x11, 0x00


	//----- nvinfo : EIATTR_KPARAM_INFO
	.align		4
.L_23:
        /*0088*/ 	.byte	0x04, 0x17
        /*008a*/ 	.short	(.L_25 - .L_24)
.L_24:
        /*008c*/ 	.word	0x00000000
        /*0090*/ 	.short	0x0005
        /*0092*/ 	.short	0x0020
        /*0094*/ 	.byte	0x00, 0xf0, 0x11, 0x00


	//----- nvinfo : EIATTR_KPARAM_INFO
	.align		4
.L_25:
        /*0098*/ 	.byte	0x04, 0x17
        /*009a*/ 	.short	(.L_27 - .L_26)
.L_26:
        /*009c*/ 	.word	0x00000000
        /*00a0*/ 	.short	0x0004
        /*00a2*/ 	.short	0x001c
        /*00a4*/ 	.byte	0x00, 0xf0, 0x11, 0x00


	//----- nvinfo : EIATTR_KPARAM_INFO
	.align		4
.L_27:
        /*00a8*/ 	.byte	0x04, 0x17
        /*00aa*/ 	.short	(.L_29 - .L_28)
.L_28:
        /*00ac*/ 	.word	0x00000000
        /*00b0*/ 	.short	0x0003
        /*00b2*/ 	.short	0x0018
        /*00b4*/ 	.byte	0x00, 0xf0, 0x11, 0x00


	//----- nvinfo : EIATTR_KPARAM_INFO
	.align		4
.L_29:
        /*00b8*/ 	.byte	0x04, 0x17
        /*00ba*/ 	.short	(.L_31 - .L_30)
.L_30:
        /*00bc*/ 	.word	0x00000000
        /*00c0*/ 	.short	0x0002
        /*00c2*/ 	.short	0x0010
        /*00c4*/ 	.byte	0x00, 0xf4, 0x21, 0x00


	//----- nvinfo : EIATTR_KPARAM_INFO
	.align		4
.L_31:
        /*00c8*/ 	.byte	0x04, 0x17
        /*00ca*/ 	.short	(.L_33 - .L_32)
.L_32:
        /*00cc*/ 	.word	0x00000000
        /*00d0*/ 	.short	0x0001
        /*00d2*/ 	.short	0x0008
        /*00d4*/ 	.byte	0x00, 0xf4, 0x21, 0x00


	//----- nvinfo : EIATTR_KPARAM_INFO
	.align		4
.L_33:
        /*00d8*/ 	.byte	0x04, 0x17
        /*00da*/ 	.short	(.L_35 - .L_34)
.L_34:
        /*00dc*/ 	.word	0x00000000
        /*00e0*/ 	.short	0x0000
        /*00e2*/ 	.short	0x0000
        /*00e4*/ 	.byte	0x00, 0xf4, 0x21, 0x00


	//----- nvinfo : EIATTR_SPARSE_MMA_MASK
	.align		4
.L_35:
        /*00e8*/ 	.byte	0x03, 0x50
        /*00ea*/ 	.short	0x0000


	//----- nvinfo : EIATTR_MAXREG_COUNT
	.align		4
        /*00ec*/ 	.byte	0x03, 0x1b
        /*00ee*/ 	.short	0x00ff


	//----- nvinfo : EIATTR_NUM_BARRIERS
	.align		4
        /*00f0*/ 	.byte	0x02, 0x4c
        /*00f2*/ 	.byte	0x01
	.zero		1


	//----- nvinfo : EIATTR_VRC_CTA_INIT_COUNT
	.align		4
        /*00f4*/ 	.byte	0x02, 0x4a
	.zero		1
	.zero		1


	//----- nvinfo : EIATTR_EXIT_INSTR_OFFSETS
	.align		4
        /*00f8*/ 	.byte	0x04, 0x1c
        /*00fa*/ 	.short	(.L_37 - .L_36)


	//   ....[0]....
.L_36:
        /*00fc*/ 	.word	0x00002f60


	//   ....[1]....
        /*0100*/ 	.word	0x00002f80


	//----- nvinfo : EIATTR_REQNTID
	.align		4
.L_37:
        /*0104*/ 	.byte	0x04, 0x10
        /*0106*/ 	.short	(.L_39 - .L_38)
.L_38:
        /*0108*/ 	.word	0x00000080
        /*010c*/ 	.word	0x00000001
        /*0110*/ 	.word	0x00000001


	//----- nvinfo : EIATTR_CBANK_PARAM_SIZE
	.align		4
.L_39:
        /*0114*/ 	.byte	0x03, 0x19
        /*0116*/ 	.short	0x0050


	//----- nvinfo : EIATTR_PARAM_CBANK
	.align		4
        /*0118*/ 	.byte	0x04, 0x0a
        /*011a*/ 	.short	(.L_41 - .L_40)
	.align		4
.L_40:
        /*011c*/ 	.word	index@(.nv.constant0.matmul_kernel)
        /*0120*/ 	.short	0x0380
        /*0122*/ 	.short	0x0050


	//----- nvinfo : EIATTR_SW_WAR
	.align		4
.L_41:
        /*0124*/ 	.byte	0x04, 0x36
        /*0126*/ 	.short	(.L_43 - .L_42)
.L_42:
        /*0128*/ 	.word	0x00000008
.L_43:


//--------------------- .nv.compat                --------------------------
	.section	.nv.compat,"",@"SHT_CUDA_COMPAT_INFO"
	.align	4
        /*0000*/ 	.byte	0x02, 0x02, 0x02, 0x00, 0x02, 0x05, 0x05, 0x00, 0x02, 0x03, 0x00, 0x00, 0x02, 0x06, 0x01, 0x00


//--------------------- .nv.callgraph             --------------------------
	.section	.nv.callgraph,"",@"SHT_CUDA_CALLGRAPH"
	.align	4
	.sectionentsize	8
	.align		4
        /*0000*/ 	.word	0x00000000
	.align		4
        /*0004*/ 	.word	0xffffffff
	.align		4
        /*0008*/ 	.word	0x00000000
	.align		4
        /*000c*/ 	.word	0xfffffffe
	.align		4
        /*0010*/ 	.word	0x00000000
	.align		4
        /*0014*/ 	.word	0xfffffffd
	.align		4
        /*0018*/ 	.word	0x00000000
	.align		4
        /*001c*/ 	.word	0xfffffffc


//--------------------- .text.matmul_kernel       --------------------------
	.section	.text.matmul_kernel,"ax",@progbits
	.align	128
        .global         matmul_kernel
        .type           matmul_kernel,@function
        .size           matmul_kernel,(.L_x_3 - matmul_kernel)
        .other          matmul_kernel,@"STO_CUDA_ENTRY STV_DEFAULT"
matmul_kernel:
.text.matmul_kernel:
[----:B------:R-:W0:Y:S08]  /*0000*/  LDC R1, c[0x0][0x37c] ;  /* 0x0000df00ff017b82 */ /* 0x000e300000000800 */
[----:B------:R-:W1:Y:S01]  /*0010*/  LDC.64 R18, c[0x0][0x398] ;  /* 0x0000e600ff127b82 */ /* 0x000e620000000a00 */
[----:B------:R-:W2:Y:S01]  /*0020*/  S2R R5, SR_CTAID.X ;  /* 0x0000000000057919 */ /* 0x000ea20000002500 */
[----:B------:R-:W-:Y:S01]  /*0030*/  UMOV UR4, 0x400 ;  /* 0x0000040000047882 */ /* 0x000fe20000000000 */
[----:B------:R-:W3:Y:S05]  /*0040*/  LDCU.64 UR6, c[0x0][0x358] ;  /* 0x00006b00ff0677ac */ /* 0x000eea0008000a00 */
[----:B------:R-:W4:Y:S08]  /*0050*/  LDC R64, c[0x0][0x3a0] ;  /* 0x0000e800ff407b82 */ /* 0x000f300000000800 */
[----:B------:R-:W5:Y:S01]  /*0060*/  S2UR UR5, SR_CgaCtaId ;  /* 0x00000000000579c3 */ /* 0x000f620000008800 */
[----:B-1----:R-:W-:-:S05]  /*0070*/  VIADD R0, R19, 0x1f ;  /* 0x0000001f13007836 */ /* 0x002fca0000000000 */
[----:B------:R-:W-:Y:S01]  /*0080*/  SHF.R.S32.HI R3, RZ, 0x1f, R0 ;  /* 0x0000001fff037819 */ /* 0x000fe20000011400 */
[----:B----4-:R-:W-:-:S03]  /*0090*/  VIADD R64, R64, 0x3f ;  /* 0x0000003f40407836 */ /* 0x010fc60000000000 */
[----:B------:R-:W-:Y:S02]  /*00a0*/  LEA.HI R3, R3, R0, RZ, 0x5 ;  /* 0x0000000003037211 */ /* 0x000fe400078f28ff */
[----:B--2---:R-:W-:Y:S02]  /*00b0*/  IABS R8, R5 ;  /* 0x0000000500087213 */ /* 0x004fe40000000000 */
[----:B------:R-:W-:Y:S01]  /*00c0*/  SHF.R.S32.HI R3, RZ, 0x5, R3 ;  /* 0x00000005ff037819 */ /* 0x000fe20000011403 */
[----:B-----5:R-:W-:-:S04]  /*00d0*/  ULEA UR4, UR5, UR4, 0x18 ;  /* 0x0000000405047291 */ /* 0x020fc8000f8ec0ff */
[----:B------:R-:W-:-:S05]  /*00e0*/  IMAD.SHL.U32 R4, R3, 0x8, RZ ;  /* 0x0000000803047824 */ /* 0x000fca00078e00ff */
[-C--:B------:R-:W-:Y:S02]  /*00f0*/  IABS R7, R4.reuse ;  /* 0x0000000400077213 */ /* 0x080fe40000000000 */
[----:B------:R-:W-:Y:S02]  /*0100*/  IABS R10, R4 ;  /* 0x00000004000a7213 */ /* 0x000fe40000000000 */
[----:B------:R-:W1:Y:S08]  /*0110*/  I2F.RP R0, R7 ;  /* 0x0000000700007306 */ /* 0x000e700000209400 */
[----:B-1----:R-:W1:Y:S02]  /*0120*/  MUFU.RCP R0, R0 ;  /* 0x0000000000007308 */ /* 0x002e640000001000 */
[----:B-1----:R-:W-:-:S02]  /*0130*/  VIADD R2, R0, 0xffffffe ;  /* 0x0ffffffe00027836 */ /* 0x002fc40000000000 */
[----:B------:R-:W-:-:S04]  /*0140*/  IMAD.MOV R0, RZ, RZ, -R10 ;  /* 0x000000ffff007224 */ /* 0x000fc800078e0a0a */
[----:B------:R1:W2:Y:S02]  /*0150*/  F2I.FTZ.U32.TRUNC.NTZ R3, R2 ;  /* 0x0000000200037305 */ /* 0x0002a4000021f000 */
[----:B-1----:R-:W-:Y:S02]  /*0160*/  IMAD.MOV.U32 R2, RZ, RZ, RZ ;  /* 0x000000ffff027224 */ /* 0x002fe400078e00ff */
[----:B--2---:R-:W-:-:S04]  /*0170*/  IMAD.MOV R6, RZ, RZ, -R3 ;  /* 0x000000ffff067224 */ /* 0x004fc800078e0a03 */
[----:B------:R-:W-:Y:S02]  /*0180*/  IMAD R9, R6, R7, RZ ;  /* 0x0000000706097224 */ /* 0x000fe400078e02ff */
[----:B------:R-:W-:Y:S02]  /*0190*/  IMAD.MOV.U32 R6, RZ, RZ, R8 ;  /* 0x000000ffff067224 */ /* 0x000fe400078e0008 */
[----:B------:R-:W-:-:S06]  /*01a0*/  IMAD.HI.U32 R3, R3, R9, R2 ;  /* 0x0000000903037227 */ /* 0x000fcc00078e0002 */
[----:B------:R-:W-:-:S04]  /*01b0*/  IMAD.HI.U32 R3, R3, R6, RZ ;  /* 0x0000000603037227 */ /* 0x000fc800078e00ff */
[----:B------:R-:W-:-:S05]  /*01c0*/  IMAD R0, R3, R0, R6 ;  /* 0x0000000003007224 */ /* 0x000fca00078e0206 */
[----:B------:R-:W-:-:S13]  /*01d0*/  ISETP.GT.U32.AND P1, PT, R7, R0, PT ;  /* 0x000000000700720c */ /* 0x000fda0003f24070 */
[----:B------:R-:W-:Y:S02]  /*01e0*/  @!P1 IMAD.IADD R0, R0, 0x1, -R7 ;  /* 0x0000000100009824 */ /* 0x000fe400078e0a07 */
[----:B------:R-:W-:Y:S01]  /*01f0*/  @!P1 VIADD R3, R3, 0x1 ;  /* 0x0000000103039836 */ /* 0x000fe20000000000 */
[----:B------:R-:W-:Y:S02]  /*0200*/  ISETP.NE.AND P1, PT, R4, RZ, PT ;  /* 0x000000ff0400720c */ /* 0x000fe40003f25270 */
[----:B------:R-:W-:Y:S02]  /*0210*/  ISETP.GE.U32.AND P0, PT, R0, R7, PT ;  /* 0x000000070000720c */ /* 0x000fe40003f06070 */
[----:B------:R-:W-:-:S04]  /*0220*/  LOP3.LUT R0, R5, R4, RZ, 0x3c, !PT ;  /* 0x0000000405007212 */ /* 0x000fc800078e3cff */
[----:B------:R-:W-:Y:S01]  /*0230*/  ISETP.GE.AND P2, PT, R0, RZ, PT ;  /* 0x000000ff0000720c */ /* 0x000fe20003f46270 */
[----:B------:R-:W-:-:S06]  /*0240*/  VIADD R0, R18, 0xf ;  /* 0x0000000f12007836 */ /* 0x000fcc0000000000 */
[----:B------:R-:W-:-:S04]  /*0250*/  @P0 VIADD R3, R3, 0x1 ;  /* 0x0000000103030836 */ /* 0x000fc80000000000 */
[----:B------:R-:W-:Y:S01]  /*0260*/  IMAD.MOV.U32 R2, RZ, RZ, R3 ;  /* 0x000000ffff027224 */ /* 0x000fe200078e0003 */
[----:B------:R-:W-:-:S03]  /*0270*/  SHF.R.S32.HI R3, RZ, 0x1f, R0 ;  /* 0x0000001fff037819 */ /* 0x000fc60000011400 */
[----:B------:R-:W-:Y:S01]  /*0280*/  @!P2 IMAD.MOV R2, RZ, RZ, -R2 ;  /* 0x000000ffff02a224 */ /* 0x000fe200078e0a02 */
[----:B------:R-:W-:Y:S02]  /*0290*/  @!P1 LOP3.LUT R2, RZ, R4, RZ, 0x33, !PT ;  /* 0x00000004ff029212 */ /* 0x000fe400078e33ff */
[----:B------:R-:W-:-:S03]  /*02a0*/  LEA.HI R3, R3, R0, RZ, 0x4 ;  /* 0x0000000003037211 */ /* 0x000fc600078f20ff */
[----:B------:R-:W-:Y:S02]  /*02b0*/  IMAD.SHL.U32 R6, R2, 0x8, RZ ;  /* 0x0000000802067824 */ /* 0x000fe400078e00ff */
[----:B------:R-:W-:-:S03]  /*02c0*/  IMAD.MOV R2, RZ, RZ, -R2 ;  /* 0x000000ffff027224 */ /* 0x000fc600078e0a02 */
[----:B------:R-:W-:Y:S01]  /*02d0*/  LEA.HI.SX32 R3, R3, -R6, 0x1c ;  /* 0x8000000603037211 */ /* 0x000fe200078fe2ff */
[----:B------:R-:W-:-:S03]  /*02e0*/  IMAD R4, R4, R2, R5 ;  /* 0x0000000204047224 */ /* 0x000fc600078e0205 */
[----:B------:R-:W-:Y:S02]  /*02f0*/  VIMNMX R11, PT, PT, R3, 0x8, PT ;  /* 0x00000008030b7848 */ /* 0x000fe40003fe0100 */
[----:B------:R-:W-:Y:S02]  /*0300*/  IABS R9, R4 ;  /* 0x0000000400097213 */ /* 0x000fe40000000000 */
[----:B------:R-:W-:-:S04]  /*0310*/  IABS R7, R11 ;  /* 0x0000000b00077213 */ /* 0x000fc80000000000 */
[----:B------:R-:W1:Y:S08]  /*0320*/  I2F.RP R0, R7 ;  /* 0x0000000700007306 */ /* 0x000e700000209400 */
[----:B-1----:R-:W1:Y:S02]  /*0330*/  MUFU.RCP R0, R0 ;  /* 0x0000000000007308 */ /* 0x002e640000001000 */
[----:B-1----:R-:W-:-:S06]  /*0340*/  VIADD R3, R0, 0xffffffe ;  /* 0x0ffffffe00037836 */ /* 0x002fcc0000000000 */
[----:B------:R-:W1:Y:S02]  /*0350*/  F2I.FTZ.U32.TRUNC.NTZ R3, R3 ;  /* 0x0000000300037305 */ /* 0x000e64000021f000 */
[----:B-1----:R-:W-:-:S04]  /*0360*/  IMAD.MOV R8, RZ, RZ, -R3 ;  /* 0x000000ffff087224 */ /* 0x002fc800078e0a03 */
[----:B------:R-:W-:Y:S01]  /*0370*/  IMAD.MOV.U32 R2, RZ, RZ, R8 ;  /* 0x000000ffff027224 */ /* 0x000fe200078e0008 */
[----:B------:R-:W-:-:S03]  /*0380*/  IABS R8, R11 ;  /* 0x0000000b00087213 */ /* 0x000fc60000000000 */
[----:B------:R-:W-:Y:S02]  /*0390*/  IMAD R5, R2, R7, RZ ;  /* 0x0000000702057224 */ /* 0x000fe400078e02ff */
[----:B------:R-:W-:Y:S02]  /*03a0*/  IMAD.MOV.U32 R2, RZ, RZ, RZ ;  /* 0x000000ffff027224 */ /* 0x000fe400078e00ff */
[----:B------:R-:W-:Y:S02]  /*03b0*/  IMAD.MOV R0, RZ, RZ, -R8 ;  /* 0x000000ffff007224 */ /* 0x000fe400078e0a08 */
        /* <DEDUP_REMOVED lines=9> */
[----:B------:R-:W-:Y:S02]  /*0450*/  ISETP.GE.AND P2, PT, R0, RZ, PT ;  /* 0x000000ff0000720c */ /* 0x000fe40003f46270 */
[----:B------:R-:W1:Y:S05]  /*0460*/  S2R R0, SR_TID.X ;  /* 0x0000000000007919 */ /* 0x000e6a0000002100 */
[----:B------:R-:W-:Y:S01]  /*0470*/  @P0 VIADD R2, R2, 0x1 ;  /* 0x0000000102020836 */ /* 0x000fe20000000000 */
[----:B------:R-:W-:-:S03]  /*0480*/  ISETP.GT.AND P0, PT, R64, 0x3f, PT ;  /* 0x0000003f4000780c */ /* 0x000fc60003f04270 */
[----:B------:R-:W-:-:S04]  /*0490*/  IMAD.MOV.U32 R8, RZ, RZ, R2 ;  /* 0x000000ffff087224 */ /* 0x000fc800078e0002 */
[----:B------:R-:W-:Y:S01]  /*04a0*/  @!P2 IMAD.MOV R8, RZ, RZ, -R8 ;  /* 0x000000ffff08a224 */ /* 0x000fe200078e0a08 */
[----:B------:R-:W-:-:S05]  /*04b0*/  @!P1 LOP3.LUT R8, RZ, R11, RZ, 0x33, !PT ;  /* 0x0000000bff089212 */ /* 0x000fca00078e33ff */
[----:B------:R-:W-:Y:S01]  /*04c0*/  IMAD.MOV R2, RZ, RZ, -R8 ;  /* 0x000000ffff027224 */ /* 0x000fe200078e0a08 */
[----:B------:R-:W-:Y:S02]  /*04d0*/  @!P0 CS2R R32, SRZ ;  /* 0x0000000000208805 */ /* 0x000fe4000001ff00 */
[----:B------:R-:W-:Y:S01]  /*04e0*/  @!P0 CS2R R34, SRZ ;  /* 0x0000000000228805 */ /* 0x000fe2000001ff00 */
[----:B------:R-:W-:Y:S02]  /*04f0*/  IMAD.SHL.U32 R8, R8, 0x20, RZ ;  /* 0x0000002008087824 */ /* 0x000fe400078e00ff */
[----:B------:R-:W-:-:S04]  /*0500*/  IMAD R2, R11, R2, R4 ;  /* 0x000000020b027224 */ /* 0x000fc800078e0204 */
[----:B------:R-:W-:Y:S01]  /*0510*/  IMAD.IADD R2, R6, 0x1, R2 ;  /* 0x0000000106027824 */ /* 0x000fe200078e0202 */
[----:B-1----:R-:W-:Y:S02]  /*0520*/  LOP3.LUT R3, R0, 0xf, RZ, 0xc0, !PT ;  /* 0x0000000f00037812 */ /* 0x002fe400078ec0ff */
[----:B------:R-:W-:-:S03]  /*0530*/  SHF.R.U32.HI R4, RZ, 0x4, R0 ;  /* 0x00000004ff047819 */ /* 0x000fc60000011600 */
[----:B------:R-:W-:Y:S01]  /*0540*/  IMAD R2, R2, 0x10, R3 ;  /* 0x0000001002027824 */ /* 0x000fe200078e0203 */
[----:B------:R-:W-:Y:S01]  /*0550*/  SGXT.U32 R3, R4, 0x3 ;  /* 0x000000030403781a */ /* 0x000fe20000000000 */
[----:B------:R-:W-:Y:S01]  /*0560*/  @!P0 IMAD.SHL.U32 R4, R0, 0x10, RZ ;  /* 0x0000001000048824 */ /* 0x000fe200078e00ff */
[----:B0--3--:R-:W-:Y:S06]  /*0570*/  @!P0 BRA `(.L_x_0) ;  /* 0x00000024008c8947 */ /* 0x009fec0003800000 */
[----:B------:R-:W-:Y:S01]  /*0580*/  IABS R20, R18 ;  /* 0x0000001200147213 */ /* 0x000fe20000000000 */
[C---:B------:R-:W-:Y:S01]  /*0590*/  IMAD.SHL.U32 R16, R0.reuse, 0x8, RZ ;  /* 0x0000000800107824 */ /* 0x040fe200078e00ff */
[----:B------:R-:W-:Y:S01]  /*05a0*/  IABS R5, R19 ;  /* 0x0000001300057213 */ /* 0x000fe20000000000 */
[----:B------:R-:W0:Y:S01]  /*05b0*/  LDCU UR5, c[0x0][0x3b0] ;  /* 0x00007600ff0577ac */ /* 0x000e220008000800 */
[----:B------:R-:W1:Y:S01]  /*05c0*/  I2F.RP R9, R20 ;  /* 0x0000001400097306 */ /* 0x000e620000209400 */
[C---:B------:R-:W-:Y:S01]  /*05d0*/  LEA.HI R17, R0.reuse, R8, RZ, 0x1a ;  /* 0x0000000800117211 */ /* 0x040fe200078fd0ff */
[----:B------:R-:W-:Y:S01]  /*05e0*/  IMAD.SHL.U32 R44, R0, 0x40, RZ ;  /* 0x00000040002c7824 */ /* 0x000fe200078e00ff */
[----:B------:R-:W-:Y:S01]  /*05f0*/  ISETP.GE.AND P2, PT, R2, RZ, PT ;  /* 0x000000ff0200720c */ /* 0x000fe20003f46270 */
[----:B------:R-:W2:Y:S01]  /*0600*/  LDCU.128 UR12, c[0x0][0x380] ;  /* 0x00007000ff0c77ac */ /* 0x000ea20008000c00 */
[----:B------:R-:W-:Y:S01]  /*0610*/  ISETP.NE.AND P4, PT, R18, RZ, PT ;  /* 0x000000ff1200720c */ /* 0x000fe20003f85270 */
[----:B------:R-:W-:Y:S01]  /*0620*/  VIADD R21, R17, 0x1e ;  /* 0x0000001e11157836 */ /* 0x000fe20000000000 */
[----:B------:R-:W3:Y:S01]  /*0630*/  LDC R52, c[0x0][0x3a8] ;  /* 0x0000ea00ff347b82 */ /* 0x000ee20000000800 */
[----:B------:R-:W4:Y:S01]  /*0640*/  I2F.RP R4, R5 ;  /* 0x0000000500047306 */ /* 0x000f220000209400 */
[----:B------:R-:W5:Y:S01]  /*0650*/  LDCU UR8, c[0x0][0x3a4] ;  /* 0x00007480ff0877ac */ /* 0x000f620008000800 */
[----:B------:R-:W-:-:S02]  /*0660*/  LOP3.LUT R61, R0, 0x3f, RZ, 0xc0, !PT ;  /* 0x0000003f003d7812 */ /* 0x000fc400078ec0ff */
[----:B------:R-:W-:Y:S01]  /*0670*/  IABS R12, R21 ;  /* 0x00000015000c7213 */ /* 0x000fe20000000000 */
[----:B------:R-:W0:Y:S01]  /*0680*/  LDCU UR9, c[0x0][0x3ac] ;  /* 0x00007580ff0977ac */ /* 0x000e220008000800 */
[----:B------:R-:W-:Y:S02]  /*0690*/  ISETP.GE.AND P6, PT, R21, RZ, PT ;  /* 0x000000ff1500720c */ /* 0x000fe40003fc6270 */
[----:B-1----:R-:W1:Y:S01]  /*06a0*/  MUFU.RCP R9, R9 ;  /* 0x0000000900097308 */ /* 0x002e620000001000 */
[----:B------:R-:W-:Y:S02]  /*06b0*/  LEA.HI R63, R0, 0x38, RZ, 0x1c ;  /* 0x00000038003f7811 */ /* 0x000fe400078fe0ff */
[C---:B------:R-:W-:Y:S02]  /*06c0*/  LOP3.LUT R65, R3.reuse, 0x30, RZ, 0xfc, !PT ;  /* 0x0000003003417812 */ /* 0x040fe400078efcff */
[C---:B------:R-:W-:Y:S02]  /*06d0*/  LOP3.LUT R67, R3.reuse, 0x28, RZ, 0xfc, !PT ;  /* 0x0000002803437812 */ /* 0x040fe400078efcff */
[C---:B------:R-:W-:Y:S01]  /*06e0*/  LOP3.LUT R69, R3.reuse, 0x20, RZ, 0xfc, !PT ;  /* 0x0000002003457812 */ /* 0x040fe200078efcff */
[----:B----4-:R-:W4:Y:S01]  /*06f0*/  MUFU.RCP R4, R4 ;  /* 0x0000000400047308 */ /* 0x010f220000001000 */
[----:B------:R-:W-:-:S02]  /*0700*/  LOP3.LUT R71, R3, 0x18, RZ, 0xfc, !PT ;  /* 0x0000001803477812 */ /* 0x000fc400078efcff */
[C---:B------:R-:W-:Y:S02]  /*0710*/  LOP3.LUT R75, R3.reuse, 0x10, RZ, 0xfc, !PT ;  /* 0x00000010034b7812 */ /* 0x040fe400078efcff */
[----:B------:R-:W-:Y:S01]  /*0720*/  LOP3.LUT R77, R3, 0x8, RZ, 0xfc, !PT ;  /* 0x00000008034d7812 */ /* 0x000fe200078efcff */
[----:B0-----:R-:W-:Y:S01]  /*0730*/  IMAD R61, R61, UR9, RZ ;  /* 0x000000093d3d7c24 */ /* 0x001fe2000f8e02ff */
[----:B------:R-:W-:Y:S01]  /*0740*/  LOP3.LUT R54, R0, 0x7f, RZ, 0xc0, !PT ;  /* 0x0000007f00367812 */ /* 0x000fe200078ec0ff */
[----:B-1----:R-:W-:Y:S02]  /*0750*/  VIADD R6, R9, 0xffffffe ;  /* 0x0ffffffe09067836 */ /* 0x002fe40000000000 */
[-C--:B---3--:R-:W-:Y:S01]  /*0760*/  IMAD R63, R63, R52.reuse, RZ ;  /* 0x000000343f3f7224 */ /* 0x088fe200078e02ff */
[C---:B------:R-:W-:Y:S01]  /*0770*/  LOP3.LUT R56, R54.reuse, 0x8, RZ, 0x3c, !PT ;  /* 0x0000000836387812 */ /* 0x040fe200078e3cff */
[----:B------:R0:W1:Y:S01]  /*0780*/  F2I.FTZ.U32.TRUNC.NTZ R7, R6 ;  /* 0x0000000600077305 */ /* 0x000062000021f000 */
[-C--:B------:R-:W-:Y:S01]  /*0790*/  IMAD R65, R65, R52.reuse, RZ ;  /* 0x0000003441417224 */ /* 0x080fe200078e02ff */
[C---:B------:R-:W-:Y:S01]  /*07a0*/  LOP3.LUT R58, R54.reuse, 0x10, RZ, 0x3c, !PT ;  /* 0x00000010363a7812 */ /* 0x040fe200078e3cff */
[----:B------:R-:W-:Y:S01]  /*07b0*/  IMAD R67, R67, R52, RZ ;  /* 0x0000003443437224 */ /* 0x000fe200078e02ff */
[----:B------:R-:W-:Y:S01]  /*07c0*/  LOP3.LUT R60, R54, 0x20, RZ, 0x3c, !PT ;  /* 0x00000020363c7812 */ /* 0x000fe200078e3cff */
[----:B----4-:R-:W-:Y:S01]  /*07d0*/  VIADD R10, R4, 0xffffffe ;  /* 0x0ffffffe040a7836 */ /* 0x010fe20000000000 */
[----:B------:R-:W-:Y:S01]  /*07e0*/  IABS R4, R2 ;  /* 0x0000000200047213 */ /* 0x000fe20000000000 */
[----:B------:R-:W-:Y:S01]  /*07f0*/  IMAD R69, R69, R52, RZ ;  /* 0x0000003445457224 */ /* 0x000fe200078e02ff */
[----:B------:R-:W-:Y:S01]  /*0800*/  LOP3.LUT R62, R54, 0x30, RZ, 0x3c, !PT ;  /* 0x00000030363e7812 */ /* 0x000fe200078e3cff */
[----:B------:R3:W4:Y:S01]  /*0810*/  F2I.FTZ.U32.TRUNC.NTZ R11, R10 ;  /* 0x0000000a000b7305 */ /* 0x000722000021f000 */
[----:B0-----:R-:W-:-:S02]  /*0820*/  IMAD.MOV.U32 R6, RZ, RZ, RZ ;  /* 0x000000ffff067224 */ /* 0x001fc400078e00ff */
[-C--:B------:R-:W-:Y:S02]  /*0830*/  IMAD R71, R71, R52.reuse, RZ ;  /* 0x0000003447477224 */ /* 0x080fe400078e02ff */
[----:B------:R-:W-:Y:S02]  /*0840*/  IMAD R75, R75, R52, RZ ;  /* 0x000000344b4b7224 */ /* 0x000fe400078e02ff */
[----:B-1----:R-:W-:Y:S02]  /*0850*/  IMAD.MOV R13, RZ, RZ, -R7 ;  /* 0x000000ffff0d7224 */ /* 0x002fe400078e0a07 */
[----:B---3--:R-:W-:Y:S02]  /*0860*/  IMAD.MOV.U32 R10, RZ, RZ, RZ ;  /* 0x000000ffff0a7224 */ /* 0x008fe400078e00ff */
[----:B------:R-:W-:Y:S02]  /*0870*/  IMAD R13, R13, R20, RZ ;  /* 0x000000140d0d7224 */ /* 0x000fe400078e02ff */
[----:B------:R-:W-:-:S02]  /*0880*/  IMAD R77, R77, R52, RZ ;  /* 0x000000344d4d7224 */ /* 0x000fc400078e02ff */
[----:B------:R-:W-:Y:S01]  /*0890*/  IMAD.HI.U32 R9, R7, R13, R6 ;  /* 0x0000000d07097227 */ /* 0x000fe200078e0006 */
[----:B------:R-:W-:-:S03]  /*08a0*/  SHF.R.U32.HI R7, RZ, 0x6, R0 ;  /* 0x00000006ff077819 */ /* 0x000fc60000011600 */
[----:B----4-:R-:W-:Y:S01]  /*08b0*/  IMAD.MOV R6, RZ, RZ, -R11 ;  /* 0x000000ffff067224 */ /* 0x010fe200078e0a0b */
[----:B------:R-:W-:Y:S01]  /*08c0*/  SGXT.U32 R7, R7, 0x1 ;  /* 0x000000010707781a */ /* 0x000fe20000000000 */
[----:B------:R-:W-:-:S03]  /*08d0*/  IMAD.HI.U32 R9, R9, R4, RZ ;  /* 0x0000000409097227 */ /* 0x000fc600078e00ff */
[----:B------:R-:W-:Y:S01]  /*08e0*/  LOP3.LUT R7, R8, R7, RZ, 0xfc, !PT ;  /* 0x0000000708077212 */ /* 0x000fe200078efcff */
[----:B------:R-:W-:Y:S02]  /*08f0*/  IMAD R13, R6, R5, RZ ;  /* 0x00000005060d7224 */ /* 0x000fe400078e02ff */
[----:B------:R-:W-:Y:S01]  /*0900*/  IMAD.MOV R9, RZ, RZ, -R9 ;  /* 0x000000ffff097224 */ /* 0x000fe200078e0a09 */
[----:B------:R-:W-:Y:S01]  /*0910*/  LOP3.LUT R22, R7, 0x1c, RZ, 0xfc, !PT ;  /* 0x0000001c07167812 */ /* 0x000fe200078efcff */
[----:B------:R-:W-:Y:S01]  /*0920*/  IMAD.HI.U32 R10, R11, R13, R10 ;  /* 0x0000000d0b0a7227 */ /* 0x000fe200078e000a */
[----:B------:R-:W-:Y:S02]  /*0930*/  LOP3.LUT R23, R7, 0x1a, RZ, 0xfc, !PT ;  /* 0x0000001a07177812 */ /* 0x000fe400078efcff */
[----:B------:R-:W-:Y:S01]  /*0940*/  IABS R14, R22 ;  /* 0x00000016000e7213 */ /* 0x000fe20000000000 */
[----:B------:R-:W-:Y:S01]  /*0950*/  IMAD R11, R20, R9, R4 ;  /* 0x00000009140b7224 */ /* 0x000fe200078e0204 */
[----:B------:R-:W-:Y:S01]  /*0960*/  IABS R15, R23 ;  /* 0x00000017000f7213 */ /* 0x000fe20000000000 */
[----:B------:R-:W-:Y:S01]  /*0970*/  IMAD.HI.U32 R4, R10, R12, RZ ;  /* 0x0000000c0a047227 */ /* 0x000fe200078e00ff */
[----:B------:R-:W-:-:S02]  /*0980*/  SHF.R.S32.HI R9, RZ, 0x1f, R64 ;  /* 0x0000001fff097819 */ /* 0x000fc40000011440 */
[----:B------:R-:W-:Y:S01]  /*0990*/  ISETP.GT.U32.AND P0, PT, R20, R11, PT ;  /* 0x0000000b1400720c */ /* 0x000fe20003f04070 */
[----:B------:R-:W-:Y:S01]  /*09a0*/  IMAD.MOV R4, RZ, RZ, -R4 ;  /* 0x000000ffff047224 */ /* 0x000fe200078e0a04 */
[----:B------:R-:W-:Y:S01]  /*09b0*/  LEA.HI R64, R9, R64, RZ, 0x6 ;  /* 0x0000004009407211 */ /* 0x000fe200078f30ff */
[----:B------:R-:W-:Y:S01]  /*09c0*/  IMAD.HI.U32 R6, R10, R14, RZ ;  /* 0x0000000e0a067227 */ /* 0x000fe200078e00ff */
[----:B------:R-:W-:Y:S02]  /*09d0*/  ISETP.GE.AND P1, PT, R22, RZ, PT ;  /* 0x000000ff1600720c */ /* 0x000fe40003f26270 */
[----:B------:R-:W-:Y:S01]  /*09e0*/  LOP3.LUT R21, R7, 0xc, RZ, 0xfc, !PT ;  /* 0x0000000c07157812 */ /* 0x000fe200078efcff */
[----:B------:R-:W-:Y:S01]  /*09f0*/  IMAD R12, R5, R4, R12 ;  /* 0x00000004050c7224 */ /* 0x000fe200078e020c */
[----:B------:R-:W-:Y:S01]  /*0a00*/  LOP3.LUT R25, R7, 0x4, RZ, 0xfc, !PT ;  /* 0x0000000407197812 */ /* 0x000fe200078efcff */
[----:B------:R-:W-:Y:S01]  /*0a10*/  IMAD.SHL.U32 R4, R0, 0x10, RZ ;  /* 0x0000001000047824 */ /* 0x000fe200078e00ff */
[----:B------:R-:W-:Y:S01]  /*0a20*/  IABS R30, R21 ;  /* 0x00000015001e7213 */ /* 0x000fe20000000000 */
[----:B------:R-:W-:Y:S01]  /*0a30*/  IMAD.MOV R13, RZ, RZ, -R6 ;  /* 0x000000ffff0d7224 */ /* 0x000fe200078e0a06 */
[----:B------:R-:W-:Y:S01]  /*0a40*/  ISETP.GT.U32.AND P3, PT, R5, R12, PT ;  /* 0x0000000c0500720c */ /* 0x000fe20003f64070 */
[----:B------:R-:W-:Y:S01]  /*0a50*/  @!P0 IMAD.IADD R11, R11, 0x1, -R20 ;  /* 0x000000010b0b8824 */ /* 0x000fe200078e0a14 */
[----:B------:R-:W-:Y:S01]  /*0a60*/  LOP3.LUT R9, R4, 0x600, RZ, 0xc0, !PT ;  /* 0x0000060004097812 */ /* 0x000fe200078ec0ff */
[----:B------:R-:W-:Y:S01]  /*0a70*/  IMAD.HI.U32 R6, R10, R15, RZ ;  /* 0x0000000f0a067227 */ /* 0x000fe200078e00ff */
[----:B------:R-:W-:-:S02]  /*0a80*/  IABS R42, R7 ;  /* 0x00000007002a7213 */ /* 0x000fc40000000000 */
[----:B------:R-:W-:Y:S01]  /*0a90*/  ISETP.GT.U32.AND P5, PT, R20, R11, PT ;  /* 0x0000000b1400720c */ /* 0x000fe20003fa4070 */
[----:B------:R-:W-:Y:S01]  /*0aa0*/  IMAD.MOV R6, RZ, RZ, -R6 ;  /* 0x000000ffff067224 */ /* 0x000fe200078e0a06 */
[----:B------:R-:W-:Y:S01]  /*0ab0*/  LOP3.LUT R46, R9, 0x30, R16, 0xf8, !PT ;  /* 0x00000030092e7812 */ /* 0x000fe200078ef810 */
[----:B------:R-:W-:Y:S01]  /*0ac0*/  IMAD R14, R5, R13, R14 ;  /* 0x0000000d050e7224 */ /* 0x000fe200078e020e */
[----:B------:R-:W-:Y:S01]  /*0ad0*/  LOP3.LUT R9, R7, 0x18, RZ, 0xfc, !PT ;  /* 0x0000001807097812 */ /* 0x000fe200078efcff */
[----:B------:R-:W-:Y:S01]  /*0ae0*/  IMAD R16, R5, R6, R15 ;  /* 0x0000000605107224 */ /* 0x000fe200078e020f */
[----:B------:R-:W-:Y:S01]  /*0af0*/  LOP3.LUT R13, R7, 0x16, RZ, 0xfc, !PT ;  /* 0x00000016070d7812 */ /* 0x000fe200078efcff */
[----:B------:R-:W-:Y:S01]  /*0b00*/  @!P3 IMAD.IADD R12, R12, 0x1, -R5 ;  /* 0x000000010c0cb824 */ /* 0x000fe200078e0a05 */
[----:B------:R-:W-:Y:S01]  /*0b10*/  IABS R15, R9 ;  /* 0x00000009000f7213 */ /* 0x000fe20000000000 */
[----:B------:R-:W-:Y:S01]  /*0b20*/  IMAD.SHL.U32 R81, R52, 0x40, RZ ;  /* 0x0000004034517824 */ /* 0x000fe200078e00ff */
[----:B------:R-:W-:-:S02]  /*0b30*/  ISETP.GT.U32.AND P3, PT, R5, R16, PT ;  /* 0x000000100500720c */ /* 0x000fc40003f64070 */
[----:B------:R-:W-:Y:S01]  /*0b40*/  ISETP.GT.U32.AND P0, PT, R5, R14, PT ;  /* 0x0000000e0500720c */ /* 0x000fe20003f04070 */
[----:B------:R-:W-:Y:S01]  /*0b50*/  @!P5 IMAD.IADD R11, R11, 0x1, -R20 ;  /* 0x000000010b0bd824 */ /* 0x000fe200078e0a14 */
[----:B------:R-:W-:Y:S02]  /*0b60*/  ISETP.GT.U32.AND P5, PT, R5, R12, PT ;  /* 0x0000000c0500720c */ /* 0x000fe40003fa4070 */
[----:B------:R-:W-:Y:S01]  /*0b70*/  IABS R20, R13 ;  /* 0x0000000d00147213 */ /* 0x000fe20000000000 */
[----:B------:R-:W-:Y:S01]  /*0b80*/  IMAD.MOV.U32 R6, RZ, RZ, R11 ;  /* 0x000000ffff067224 */ /* 0x000fe200078e000b */
[----:B------:R-:W-:Y:S02]  /*0b90*/  IABS R38, R25 ;  /* 0x0000001900267213 */ /* 0x000fe40000000000 */
[----:B------:R-:W-:Y:S01]  /*0ba0*/  LOP3.LUT R27, R7, 0x2, RZ, 0xfc, !PT ;  /* 0x00000002071b7812 */ /* 0x000fe200078efcff */
[----:B------:R-:W-:Y:S01]  /*0bb0*/  @!P2 IMAD.MOV R6, RZ, RZ, -R6 ;  /* 0x000000ffff06a224 */ /* 0x000fe200078e0a06 */
[----:B------:R-:W-:Y:S01]  /*0bc0*/  @!P4 LOP3.LUT R6, RZ, R18, RZ, 0x33, !PT ;  /* 0x00000012ff06c212 */ /* 0x000fe200078e33ff */
[----:B------:R-:W-:Y:S01]  /*0bd0*/  @!P3 IMAD.IADD R16, R16, 0x1, -R5 ;  /* 0x000000011010b824 */ /* 0x000fe200078e0a05 */
[----:B------:R-:W-:Y:S01]  /*0be0*/  ISETP.GE.AND P4, PT, R9, RZ, PT ;  /* 0x000000ff0900720c */ /* 0x000fe20003f86270 */
[----:B------:R-:W-:Y:S01]  /*0bf0*/  IMAD.HI.U32 R9, R10, R15, RZ ;  /* 0x0000000f0a097227 */ /* 0x000fe200078e00ff */
[----:B------:R-:W-:-:S02]  /*0c00*/  ISETP.GE.AND P2, PT, R23, RZ, PT ;  /* 0x000000ff1700720c */ /* 0x000fc40003f46270 */
[----:B------:R-:W-:Y:S01]  /*0c10*/  ISETP.GT.U32.AND P3, PT, R5, R16, PT ;  /* 0x000000100500720c */ /* 0x000fe20003f64070 */
[----:B------:R-:W-:Y:S01]  /*0c20*/  IMAD.MOV R18, RZ, RZ, -R9 ;  /* 0x000000ffff127224 */ /* 0x000fe200078e0a09 */
[----:B------:R-:W-:Y:S01]  /*0c30*/  LOP3.LUT R9, R7, 0x14, RZ, 0xfc, !PT ;  /* 0x0000001407097812 */ /* 0x000fe200078efcff */
[----:B------:R-:W-:Y:S01]  /*0c40*/  @!P5 IMAD.IADD R12, R12, 0x1, -R5 ;  /* 0x000000010c0cd824 */ /* 0x000fe200078e0a05 */
[----:B------:R-:W-:Y:S01]  /*0c50*/  ISETP.GE.AND P5, PT, R13, RZ, PT ;  /* 0x000000ff0d00720c */ /* 0x000fe20003fa6270 */
[----:B------:R-:W-:Y:S01]  /*0c60*/  IMAD R18, R5, R18, R15 ;  /* 0x0000001205127224 */ /* 0x000fe200078e020f */
[----:B------:R-:W-:Y:S01]  /*0c70*/  IABS R22, R9 ;  /* 0x0000000900167213 */ /* 0x000fe20000000000 */
[----:B------:R-:W-:Y:S01]  /*0c80*/  @!P6 IMAD.MOV R12, RZ, RZ, -R12 ;  /* 0x000000ffff0ce224 */ /* 0x000fe200078e0a0c */
[----:B------:R-:W-:Y:S01]  /*0c90*/  LOP3.LUT R23, R7, 0x6, RZ, 0xfc, !PT ;  /* 0x0000000607177812 */ /* 0x000fe200078efcff */
[----:B------:R-:W-:Y:S01]  /*0ca0*/  @!P0 IMAD.IADD R14, R14, 0x1, -R5 ;  /* 0x000000010e0e8824 */ /* 0x000fe200078e0a05 */
[----:B------:R-:W-:Y:S01]  /*0cb0*/  ISETP.GT.U32.AND P6, PT, R5, R18, PT ;  /* 0x000000120500720c */ /* 0x000fe20003fc4070 */
[----:B------:R-:W-:Y:S01]  /*0cc0*/  IMAD.HI.U32 R11, R10, R20, RZ ;  /* 0x000000140a0b7227 */ /* 0x000fe200078e00ff */
[----:B------:R-:W-:-:S02]  /*0cd0*/  IABS R36, R23 ;  /* 0x0000001700247213 */ /* 0x000fc40000000000 */
[----:B------:R-:W-:Y:S01]  /*0ce0*/  ISETP.GT.U32.AND P0, PT, R5, R14, PT ;  /* 0x0000000e0500720c */ /* 0x000fe20003f04070 */
[----:B------:R-:W-:Y:S01]  /*0cf0*/  @!P3 IMAD.IADD R16, R16, 0x1, -R5 ;  /* 0x000000011010b824 */ /* 0x000fe200078e0a05 */
[----:B------:R-:W-:Y:S01]  /*0d00*/  ISETP.GE.AND P3, PT, R9, RZ, PT ;  /* 0x000000ff0900720c */ /* 0x000fe20003f66270 */
[----:B------:R-:W-:Y:S01]  /*0d10*/  IMAD.MOV R11, RZ, RZ, -R11 ;  /* 0x000000ffff0b7224 */ /* 0x000fe200078e0a0b */
[----:B------:R-:W-:Y:S01]  /*0d20*/  IABS R40, R27 ;  /* 0x0000001b00287213 */ /* 0x000fe20000000000 */
[----:B------:R-:W-:Y:S01]  /*0d30*/  IMAD.HI.U32 R9, R10, R22, RZ ;  /* 0x000000160a097227 */ /* 0x000fe200078e00ff */
[----:B------:R-:W-:-:S03]  /*0d40*/  SHF.R.S32.HI R64, RZ, 0x6, R64 ;  /* 0x00000006ff407819 */ /* 0x000fc60000011440 */
[--C-:B------:R-:W-:Y:S02]  /*0d50*/  @!P6 IMAD.IADD R18, R18, 0x1, -R5.reuse ;  /* 0x000000011212e824 */ /* 0x100fe400078e0a05 */
[----:B------:R-:W-:Y:S01]  /*0d60*/  IMAD R20, R5, R11, R20 ;  /* 0x0000000b05147224 */ /* 0x000fe200078e0214 */
[----:B------:R-:W-:Y:S01]  /*0d70*/  LOP3.LUT R11, R7, 0x12, RZ, 0xfc, !PT ;  /* 0x00000012070b7812 */ /* 0x000fe200078efcff */
[----:B------:R-:W-:Y:S01]  /*0d80*/  @!P0 IMAD.IADD R14, R14, 0x1, -R5 ;  /* 0x000000010e0e8824 */ /* 0x000fe200078e0a05 */
[C---:B------:R-:W-:Y:S01]  /*0d90*/  ISETP.GT.U32.AND P6, PT, R5.reuse, R18, PT ;  /* 0x000000120500720c */ /* 0x040fe20003fc4070 */
[----:B------:R-:W-:Y:S01]  /*0da0*/  IMAD.MOV R9, RZ, RZ, -R9 ;  /* 0x000000ffff097224 */ /* 0x000fe200078e0a09 */
[----:B------:R-:W-:Y:S01]  /*0db0*/  IABS R24, R11 ;  /* 0x0000000b00187213 */ /* 0x000fe20000000000 */
[----:B------:R-:W-:Y:S01]  /*0dc0*/  @!P1 IMAD.MOV R14, RZ, RZ, -R14 ;  /* 0x000000ffff0e9224 */ /* 0x000fe200078e0a0e */
[C---:B------:R-:W-:Y:S01]  /*0dd0*/  ISETP.GT.U32.AND P1, PT, R5.reuse, R20, PT ;  /* 0x000000140500720c */ /* 0x040fe20003f24070 */
[----:B------:R-:W-:-:S02]  /*0de0*/  IMAD R22, R5, R9, R22 ;  /* 0x0000000905167224 */ /* 0x000fc400078e0216 */
[----:B------:R-:W-:-:S04]  /*0df0*/  IMAD.HI.U32 R9, R10, R24, RZ ;  /* 0x000000180a097227 */ /* 0x000fc800078e00ff */
[----:B------:R-:W-:Y:S02]  /*0e00*/  IMAD.MOV R9, RZ, RZ, -R9 ;  /* 0x000000ffff097224 */ /* 0x000fe400078e0a09 */
[--C-:B------:R-:W-:Y:S01]  /*0e10*/  @!P6 IMAD.IADD R18, R18, 0x1, -R5.reuse ;  /* 0x000000011212e824 */ /* 0x100fe200078e0a05 */
[----:B------:R-:W-:Y:S01]  /*0e20*/  ISETP.GT.U32.AND P6, PT, R5, R22, PT ;  /* 0x000000160500720c */ /* 0x000fe20003fc4070 */
[----:B------:R-:W-:Y:S01]  /*0e30*/  VIADD R13, R17, 0xe ;  /* 0x0000000e110d7836 */ /* 0x000fe20000000000 */
[----:B------:R-:W-:Y:S01]  /*0e40*/  LOP3.LUT R17, R7, 0x10, RZ, 0xfc, !PT ;  /* 0x0000001007117812 */ /* 0x000fe200078efcff */
[----:B------:R-:W-:Y:S02]  /*0e50*/  @!P1 IMAD.IADD R20, R20, 0x1, -R5 ;  /* 0x0000000114149824 */ /* 0x000fe400078e0a05 */
[C---:B------:R-:W-:Y:S01]  /*0e60*/  IMAD R24, R5.reuse, R9, R24 ;  /* 0x0000000905187224 */ /* 0x040fe200078e0218 */
[----:B------:R-:W-:Y:S01]  /*0e70*/  IABS R26, R17 ;  /* 0x00000011001a7213 */ /* 0x000fe20000000000 */
[----:B------:R-:W-:Y:S01]  /*0e80*/  IMAD.HI.U32 R15, R10, R30, RZ ;  /* 0x0000001e0a0f7227 */ /* 0x000fe200078e00ff */
[----:B------:R-:W-:-:S02]  /*0e90*/  ISETP.GT.U32.AND P1, PT, R5, R20, PT ;  /* 0x000000140500720c */ /* 0x000fc40003f24070 */
[----:B------:R-:W-:Y:S01]  /*0ea0*/  IABS R28, R13 ;  /* 0x0000000d001c7213 */ /* 0x000fe20000000000 */
[----:B------:R-:W-:Y:S01]  /*0eb0*/  @!P2 IMAD.MOV R16, RZ, RZ, -R16 ;  /* 0x000000ffff10a224 */ /* 0x000fe200078e0a10 */
[----:B------:R-:W-:Y:S01]  /*0ec0*/  ISETP.GE.AND P2, PT, R11, RZ, PT ;  /* 0x000000ff0b00720c */ /* 0x000fe20003f46270 */
[----:B------:R-:W-:Y:S01]  /*0ed0*/  @!P6 IMAD.IADD R22, R22, 0x1, -R5 ;  /* 0x000000011616e824 */ /* 0x000fe200078e0a05 */
[----:B------:R-:W-:Y:S01]  /*0ee0*/  ISETP.GT.U32.AND P6, PT, R5, R24, PT ;  /* 0x000000180500720c */ /* 0x000fe20003fc4070 */
[----:B------:R-:W-:Y:S01]  /*0ef0*/  IMAD.HI.U32 R11, R10, R26, RZ ;  /* 0x0000001a0a0b7227 */ /* 0x000fe200078e00ff */
[----:B------:R-:W-:-:S03]  /*0f00*/  ISETP.GE.AND P0, PT, R13, RZ, PT ;  /* 0x000000ff0d00720c */ /* 0x000fc60003f06270 */
[----:B------:R-:W-:Y:S02]  /*0f10*/  IMAD.MOV R15, RZ, RZ, -R15 ;  /* 0x000000ffff0f7224 */ /* 0x000fe400078e0a0f */
[----:B------:R-:W-:Y:S02]  /*0f20*/  IMAD.MOV R11, RZ, RZ, -R11 ;  /* 0x000000ffff0b7224 */ /* 0x000fe400078e0a0b */
[----:B------:R-:W-:Y:S01]  /*0f30*/  IMAD R30, R5, R15, R30 ;  /* 0x0000000f051e7224 */ /* 0x000fe200078e021e */
[----:B------:R-:W-:Y:S01]  /*0f40*/  LOP3.LUT R15, R7, 0xa, RZ, 0xfc, !PT ;  /* 0x0000000a070f7812 */ /* 0x000fe200078efcff */
[--C-:B------:R-:W-:Y:S01]  /*0f50*/  @!P1 IMAD.IADD R20, R20, 0x1, -R5.reuse ;  /* 0x0000000114149824 */ /* 0x100fe200078e0a05 */
[----:B------:R-:W-:Y:S01]  /*0f60*/  ISETP.GE.AND P1, PT, R17, RZ, PT ;  /* 0x000000ff1100720c */ /* 0x000fe20003f26270 */
[C---:B------:R-:W-:Y:S01]  /*0f70*/  IMAD R26, R5.reuse, R11, R26 ;  /* 0x0000000b051a7224 */ /* 0x040fe200078e021a */
[----:B------:R-:W-:Y:S01]  /*0f80*/  IABS R32, R15 ;  /* 0x0000000f00207213 */ /* 0x000fe20000000000 */
[----:B------:R-:W-:Y:S01]  /*0f90*/  @!P6 IMAD.IADD R24, R24, 0x1, -R5 ;  /* 0x000000011818e824 */ /* 0x000fe200078e0a05 */
[----:B------:R-:W-:Y:S01]  /*0fa0*/  ISETP.GT.U32.AND P6, PT, R5, R22, PT ;  /* 0x000000160500720c */ /* 0x000fe20003fc4070 */
[----:B------:R-:W-:Y:S01]  /*0fb0*/  IMAD.HI.U32 R13, R10, R28, RZ ;  /* 0x0000001c0a0d7227 */ /* 0x000fe200078e00ff */
[----:B------:R-:W-:-:S03]  /*0fc0*/  LOP3.LUT R17, R7, 0x8, RZ, 0xfc, !PT ;  /* 0x0000000807117812 */ /* 0x000fc600078efcff */
[----:B------:R-:W-:Y:S01]  /*0fd0*/  @!P4 IMAD.MOV R18, RZ, RZ, -R18 ;  /* 0x000000ffff12c224 */ /* 0x000fe200078e0a12 */
[C---:B------:R-:W-:Y:S01]  /*0fe0*/  ISETP.GT.U32.AND P4, PT, R5.reuse, R24, PT ;  /* 0x000000180500720c */ /* 0x040fe20003f84070 */
[----:B------:R-:W-:Y:S01]  /*0ff0*/  @!P5 IMAD.MOV R20, RZ, RZ, -R20 ;  /* 0x000000ffff14d224 */ /* 0x000fe200078e0a14 */
[----:B------:R-:W-:Y:S01]  /*1000*/  ISETP.GT.U32.AND P5, PT, R5, R26, PT ;  /* 0x0000001a0500720c */ /* 0x000fe20003fa4070 */
[----:B------:R-:W-:Y:S01]  /*1010*/  IMAD.MOV R13, RZ, RZ, -R13 ;  /* 0x000000ffff0d7224 */ /* 0x000fe200078e0a0d */
[----:B------:R-:W-:Y:S01]  /*1020*/  IABS R34, R17 ;  /* 0x0000001100227213 */ /* 0x000fe20000000000 */
[----:B------:R-:W-:-:S04]  /*1030*/  IMAD.HI.U32 R9, R10, R32, RZ ;  /* 0x000000200a097227 */ /* 0x000fc800078e00ff */
[C---:B------:R-:W-:Y:S02]  /*1040*/  IMAD R28, R5.reuse, R13, R28 ;  /* 0x0000000d051c7224 */ /* 0x040fe400078e021c */
[----:B------:R-:W-:Y:S02]  /*1050*/  IMAD.MOV R9, RZ, RZ, -R9 ;  /* 0x000000ffff097224 */ /* 0x000fe400078e0a09 */
[--C-:B------:R-:W-:Y:S01]  /*1060*/  @!P6 IMAD.IADD R22, R22, 0x1, -R5.reuse ;  /* 0x000000011616e824 */ /* 0x100fe200078e0a05 */
[C---:B------:R-:W-:Y:S01]  /*1070*/  ISETP.GT.U32.AND P6, PT, R5.reuse, R28, PT ;  /* 0x0000001c0500720c */ /* 0x040fe20003fc4070 */
[C---:B------:R-:W-:Y:S02]  /*1080*/  IMAD R32, R5.reuse, R9, R32 ;  /* 0x0000000905207224 */ /* 0x040fe400078e0220 */
[--C-:B------:R-:W-:Y:S01]  /*1090*/  @!P4 IMAD.IADD R24, R24, 0x1, -R5.reuse ;  /* 0x000000011818c824 */ /* 0x100fe200078e0a05 */
[C---:B------:R-:W-:Y:S01]  /*10a0*/  ISETP.GT.U32.AND P4, PT, R5.reuse, R30, PT ;  /* 0x0000001e0500720c */ /* 0x040fe20003f84070 */
[----:B------:R-:W-:Y:S01]  /*10b0*/  @!P5 IMAD.IADD R26, R26, 0x1, -R5 ;  /* 0x000000011a1ad824 */ /* 0x000fe200078e0a05 */
[----:B------:R-:W-:Y:S01]  /*10c0*/  ISETP.GT.U32.AND P5, PT, R5, R32, PT ;  /* 0x000000200500720c */ /* 0x000fe20003fa4070 */
[----:B------:R-:W-:-:S04]  /*10d0*/  IMAD.HI.U32 R11, R10, R34, RZ ;  /* 0x000000220a0b7227 */ /* 0x000fc800078e00ff */
[----:B------:R-:W-:Y:S02]  /*10e0*/  @!P3 IMAD.MOV R22, RZ, RZ, -R22 ;  /* 0x000000ffff16b224 */ /* 0x000fe400078e0a16 */
[----:B------:R-:W-:Y:S01]  /*10f0*/  @!P6 IMAD.IADD R28, R28, 0x1, -R5 ;  /* 0x000000011c1ce824 */ /* 0x000fe200078e0a05 */
[C---:B------:R-:W-:Y:S01]  /*1100*/  ISETP.GT.U32.AND P6, PT, R5.reuse, R26, PT ;  /* 0x0000001a0500720c */ /* 0x040fe20003fc4070 */
[----:B------:R-:W-:Y:S02]  /*1110*/  IMAD.MOV R11, RZ, RZ, -R11 ;  /* 0x000000ffff0b7224 */ /* 0x000fe400078e0a0b */
[--C-:B------:R-:W-:Y:S01]  /*1120*/  @!P4 IMAD.IADD R30, R30, 0x1, -R5.reuse ;  /* 0x000000011e1ec824 */ /* 0x100fe200078e0a05 */
[C---:B------:R-:W-:Y:S01]  /*1130*/  ISETP.GT.U32.AND P3, PT, R5.reuse, R28, PT ;  /* 0x0000001c0500720c */ /* 0x040fe20003f64070 */
[----:B------:R-:W-:Y:S02]  /*1140*/  @!P5 IMAD.IADD R32, R32, 0x1, -R5 ;  /* 0x000000012020d824 */ /* 0x000fe400078e0a05 */
[----:B------:R-:W-:Y:S01]  /*1150*/  IMAD.HI.U32 R9, R10, R36, RZ ;  /* 0x000000240a097227 */ /* 0x000fe200078e00ff */
[----:B------:R-:W-:-:S02]  /*1160*/  ISETP.GT.U32.AND P4, PT, R5, R30, PT ;  /* 0x0000001e0500720c */ /* 0x000fc40003f84070 */
[C---:B------:R-:W-:Y:S01]  /*1170*/  ISETP.GT.U32.AND P5, PT, R5.reuse, R32, PT ;  /* 0x000000200500720c */ /* 0x040fe20003fa4070 */
[----:B------:R-:W-:Y:S02]  /*1180*/  IMAD R34, R5, R11, R34 ;  /* 0x0000000b05227224 */ /* 0x000fe400078e0222 */
[----:B------:R-:W-:Y:S02]  /*1190*/  IMAD.MOV R13, RZ, RZ, -R9 ;  /* 0x000000ffff0d7224 */ /* 0x000fe400078e0a09 */
[----:B------:R-:W-:-:S04]  /*11a0*/  IMAD.HI.U32 R11, R10, R38, RZ ;  /* 0x000000260a0b7227 */ /* 0x000fc800078e00ff */
[----:B------:R-:W-:-:S04]  /*11b0*/  IMAD.HI.U32 R9, R10, R42, RZ ;  /* 0x0000002a0a097227 */ /* 0x000fc800078e00ff */
[----:B------:R-:W-:Y:S02]  /*11c0*/  IMAD.MOV R11, RZ, RZ, -R11 ;  /* 0x000000ffff0b7224 */ /* 0x000fe400078e0a0b */
[C---:B------:R-:W-:Y:S01]  /*11d0*/  IMAD R36, R5.reuse, R13, R36 ;  /* 0x0000000d05247224 */ /* 0x040fe200078e0224 */
[----:B------:R-:W-:Y:S01]  /*11e0*/  SHF.R.S32.HI R13, RZ, 0x1, R0 ;  /* 0x00000001ff0d7819 */ /* 0x000fe20000011400 */
[----:B------:R-:W-:Y:S02]  /*11f0*/  IMAD.MOV R9, RZ, RZ, -R9 ;  /* 0x000000ffff097224 */ /* 0x000fe400078e0a09 */
[C---:B------:R-:W-:Y:S02]  /*1200*/  IMAD R38, R5.reuse, R11, R38 ;  /* 0x0000000b05267224 */ /* 0x040fe400078e0226 */
[C---:B------:R-:W-:Y:S01]  /*1210*/  IMAD R42, R5.reuse, R9, R42 ;  /* 0x00000009052a7224 */ /* 0x040fe200078e022a */
[----:B------:R-:W-:Y:S01]  /*1220*/  SHF.R.U32.HI R9, RZ, 0x2, R0 ;  /* 0x00000002ff097819 */ /* 0x000fe20000011600 */
[----:B------:R-:W-:Y:S01]  /*1230*/  @!P3 IMAD.IADD R28, R28, 0x1, -R5 ;  /* 0x000000011c1cb824 */ /* 0x000fe200078e0a05 */
[----:B------:R-:W-:Y:S01]  /*1240*/  ISETP.GT.U32.AND P3, PT, R5, R36, PT ;  /* 0x000000240500720c */ /* 0x000fe20003f64070 */
[----:B------:R-:W-:Y:S01]  /*1250*/  IMAD.HI.U32 R10, R10, R40, RZ ;  /* 0x000000280a0a7227 */ /* 0x000fe200078e00ff */
[----:B------:R-:W-:-:S03]  /*1260*/  SGXT.U32 R9, R9, 0x3 ;  /* 0x000000030909781a */ /* 0x000fc60000000000 */
[--C-:B------:R-:W-:Y:S01]  /*1270*/  @!P6 IMAD.IADD R26, R26, 0x1, -R5.reuse ;  /* 0x000000011a1ae824 */ /* 0x100fe200078e0a05 */
[C---:B------:R-:W-:Y:S01]  /*1280*/  ISETP.GT.U32.AND P6, PT, R5.reuse, R34, PT ;  /* 0x000000220500720c */ /* 0x040fe20003fc4070 */
[--C-:B------:R-:W-:Y:S01]  /*1290*/  @!P4 IMAD.IADD R30, R30, 0x1, -R5.reuse ;  /* 0x000000011e1ec824 */ /* 0x100fe200078e0a05 */
[C---:B------:R-:W-:Y:S01]  /*12a0*/  ISETP.GT.U32.AND P4, PT, R5.reuse, R42, PT ;  /* 0x0000002a0500720c */ /* 0x040fe20003f84070 */
[--C-:B------:R-:W-:Y:S01]  /*12b0*/  @!P5 IMAD.IADD R32, R32, 0x1, -R5.reuse ;  /* 0x000000012020d824 */ /* 0x100fe200078e0a05 */
[----:B------:R-:W-:Y:S01]  /*12c0*/  ISETP.GT.U32.AND P5, PT, R5, R38, PT ;  /* 0x000000260500720c */ /* 0x000fe20003fa4070 */
[----:B------:R-:W-:Y:S01]  /*12d0*/  IMAD.MOV R11, RZ, RZ, -R10 ;  /* 0x000000ffff0b7224 */ /* 0x000fe200078e0a0a */
[----:B------:R-:W-:Y:S01]  /*12e0*/  SGXT R10, R13, 0x1 ;  /* 0x000000010d0a781a */ /* 0x000fe20000000200 */
[----:B------:R-:W-:Y:S01]  /*12f0*/  @!P3 IMAD.IADD R36, R36, 0x1, -R5 ;  /* 0x000000012424b824 */ /* 0x000fe200078e0a05 */
[----:B------:R-:W-:Y:S01]  /*1300*/  LOP3.LUT R9, R9, 0x40, R44, 0xf8, !PT ;  /* 0x0000004009097812 */ /* 0x000fe200078ef82c */
[----:B------:R-:W-:-:S02]  /*1310*/  IMAD R40, R5, R11, R40 ;  /* 0x0000000b05287224 */ /* 0x000fc400078e0228 */
[----:B------:R-:W-:Y:S01]  /*1320*/  @!P2 IMAD.MOV R24, RZ, RZ, -R24 ;  /* 0x000000ffff18a224 */ /* 0x000fe200078e0a18 */
[----:B------:R-:W-:Y:S01]  /*1330*/  LOP3.LUT R9, R9, 0x88, R10, 0xf8, !PT ;  /* 0x0000008809097812 */ /* 0x000fe200078ef80a */
[--C-:B------:R-:W-:Y:S01]  /*1340*/  @!P6 IMAD.IADD R34, R34, 0x1, -R5.reuse ;  /* 0x000000012222e824 */ /* 0x100fe200078e0a05 */
[----:B------:R-:W-:Y:S01]  /*1350*/  ISETP.GT.U32.AND P3, PT, R5, R40, PT ;  /* 0x000000280500720c */ /* 0x000fe20003f64070 */
[--C-:B------:R-:W-:Y:S01]  /*1360*/  @!P4 IMAD.IADD R42, R42, 0x1, -R5.reuse ;  /* 0x000000012a2ac824 */ /* 0x100fe200078e0a05 */
[----:B------:R-:W-:Y:S01]  /*1370*/  ISETP.GE.AND P4, PT, R21, RZ, PT ;  /* 0x000000ff1500720c */ /* 0x000fe20003f86270 */
[--C-:B------:R-:W-:Y:S01]  /*1380*/  @!P5 IMAD.IADD R38, R38, 0x1, -R5.reuse ;  /* 0x000000012626d824 */ /* 0x100fe200078e0a05 */
[C---:B------:R-:W-:Y:S01]  /*1390*/  ISETP.GT.U32.AND P2, PT, R5.reuse, R34, PT ;  /* 0x000000220500720c */ /* 0x040fe20003f44070 */
[----:B------:R-:W-:Y:S01]  /*13a0*/  @!P1 IMAD.MOV R26, RZ, RZ, -R26 ;  /* 0x000000ffff1a9224 */ /* 0x000fe200078e0a1a */
[C---:B------:R-:W-:Y:S01]  /*13b0*/  ISETP.GT.U32.AND P1, PT, R5.reuse, R36, PT ;  /* 0x000000240500720c */ /* 0x040fe20003f24070 */
[----:B------:R-:W-:Y:S01]  /*13c0*/  @!P0 IMAD.MOV R28, RZ, RZ, -R28 ;  /* 0x000000ffff1c8224 */ /* 0x000fe200078e0a1c */
[C---:B------:R-:W-:Y:S01]  /*13d0*/  ISETP.GT.U32.AND P5, PT, R5.reuse, R42, PT ;  /* 0x0000002a0500720c */ /* 0x040fe20003fa4070 */
[----:B-----5:R-:W-:Y:S01]  /*13e0*/  IMAD R6, R6, UR8, RZ ;  /* 0x0000000806067c24 */ /* 0x020fe2000f8e02ff */
[----:B------:R-:W-:Y:S01]  /*13f0*/  ISETP.GT.U32.AND P0, PT, R5, R38, PT ;  /* 0x000000260500720c */ /* 0x000fe20003f04070 */
[----:B------:R-:W-:Y:S01]  /*1400*/  USHF.L.U32 UR8, UR9, 0x6, URZ ;  /* 0x0000000609087899 */ /* 0x000fe200080006ff */
[----:B------:R-:W-:Y:S01]  /*1410*/  ISETP.GE.AND P6, PT, R7, RZ, PT ;  /* 0x000000ff0700720c */ /* 0x000fe20003fc6270 */
[--C-:B------:R-:W-:Y:S01]  /*1420*/  @!P3 IMAD.IADD R40, R40, 0x1, -R5.reuse ;  /* 0x000000012828b824 */ /* 0x100fe200078e0a05 */
[----:B------:R-:W-:Y:S01]  /*1430*/  ISETP.GE.AND P3, PT, R15, RZ, PT ;  /* 0x000000ff0f00720c */ /* 0x000fe20003f66270 */
[----:B------:R-:W-:Y:S01]  /*1440*/  @!P4 IMAD.MOV R30, RZ, RZ, -R30 ;  /* 0x000000ffff1ec224 */ /* 0x000fe200078e0a1e */
[----:B------:R-:W-:Y:S01]  /*1450*/  LOP3.LUT R10, R44, 0x1c0, RZ, 0xc0, !PT ;  /* 0x000001c02c0a7812 */ /* 0x000fe200078ec0ff */
[--C-:B------:R-:W-:Y:S01]  /*1460*/  @!P2 IMAD.IADD R34, R34, 0x1, -R5.reuse ;  /* 0x000000012222a824 */ /* 0x100fe200078e0a05 */
[----:B------:R-:W-:Y:S01]  /*1470*/  ISETP.GT.U32.AND P4, PT, R5, R40, PT ;  /* 0x000000280500720c */ /* 0x000fe20003f84070 */
[--C-:B------:R-:W-:Y:S01]  /*1480*/  @!P1 IMAD.IADD R36, R36, 0x1, -R5.reuse ;  /* 0x0000000124249824 */ /* 0x100fe200078e0a05 */
[----:B------:R-:W-:Y:S01]  /*1490*/  ISETP.GE.AND P2, PT, R17, RZ, PT ;  /* 0x000000ff1100720c */ /* 0x000fe20003f46270 */
[--C-:B------:R-:W-:Y:S01]  /*14a0*/  @!P5 IMAD.IADD R42, R42, 0x1, -R5.reuse ;  /* 0x000000012a2ad824 */ /* 0x100fe200078e0a05 */
[----:B------:R-:W-:Y:S01]  /*14b0*/  ISETP.GE.AND P1, PT, R23, RZ, PT ;  /* 0x000000ff1700720c */ /* 0x000fe20003f26270 */
[----:B------:R-:W-:Y:S01]  /*14c0*/  @!P0 IMAD.IADD R38, R38, 0x1, -R5 ;  /* 0x0000000126268824 */ /* 0x000fe200078e0a05 */
[----:B------:R-:W-:Y:S01]  /*14d0*/  ISETP.GE.AND P5, PT, R25, RZ, PT ;  /* 0x000000ff1900720c */ /* 0x000fe20003fa6270 */
[----:B------:R-:W-:Y:S01]  /*14e0*/  @!P6 IMAD.MOV R42, RZ, RZ, -R42 ;  /* 0x000000ffff2ae224 */ /* 0x000fe200078e0a2a */
[----:B------:R-:W-:Y:S01]  /*14f0*/  ISETP.GE.AND P0, PT, R27, RZ, PT ;  /* 0x000000ff1b00720c */ /* 0x000fe20003f06270 */
[----:B------:R-:W-:-:S02]  /*1500*/  @!P3 IMAD.MOV R32, RZ, RZ, -R32 ;  /* 0x000000ffff20b224 */ /* 0x000fc400078e0a20 */
[----:B------:R-:W-:Y:S02]  /*1510*/  IMAD.SHL.U32 R7, R0, 0x2, RZ ;  /* 0x0000000200077824 */ /* 0x000fe400078e00ff */
[----:B------:R-:W-:Y:S01]  /*1520*/  @!P4 IMAD.IADD R40, R40, 0x1, -R5 ;  /* 0x000000012828c824 */ /* 0x000fe200078e0a05 */
[----:B------:R-:W-:Y:S01]  /*1530*/  ISETP.NE.AND P4, PT, R19, RZ, PT ;  /* 0x000000ff1300720c */ /* 0x000fe20003f85270 */
[----:B------:R-:W-:Y:S01]  /*1540*/  @!P2 IMAD.MOV R34, RZ, RZ, -R34 ;  /* 0x000000ffff22a224 */ /* 0x000fe200078e0a22 */
[----:B------:R-:W-:Y:S01]  /*1550*/  LOP3.LUT R5, RZ, R19, RZ, 0x33, !PT ;  /* 0x00000013ff057212 */ /* 0x000fe200078e33ff */
[----:B------:R-:W-:Y:S01]  /*1560*/  @!P1 IMAD.MOV R36, RZ, RZ, -R36 ;  /* 0x000000ffff249224 */ /* 0x000fe200078e0a24 */
[----:B------:R-:W-:Y:S01]  /*1570*/  LOP3.LUT R7, R46, 0x30, R7, 0x78, !PT ;  /* 0x000000302e077812 */ /* 0x000fe200078e7807 */
[----:B------:R-:W-:Y:S01]  /*1580*/  @!P5 IMAD.MOV R38, RZ, RZ, -R38 ;  /* 0x000000ffff26d224 */ /* 0x000fe200078e0a26 */
[C---:B------:R-:W-:Y:S01]  /*1590*/  SEL R12, R5.reuse, R12, !P4 ;  /* 0x0000000c050c7207 */ /* 0x040fe20006000000 */
[----:B------:R-:W-:Y:S01]  /*15a0*/  @!P0 IMAD.MOV R40, RZ, RZ, -R40 ;  /* 0x000000ffff288224 */ /* 0x000fe200078e0a28 */
[----:B------:R-:W-:-:S02]  /*15b0*/  SEL R14, R5, R14, !P4 ;  /* 0x0000000e050e7207 */ /* 0x000fc40006000000 */
[C---:B------:R-:W-:Y:S01]  /*15c0*/  SEL R16, R5.reuse, R16, !P4 ;  /* 0x0000001005107207 */ /* 0x040fe20006000000 */
[----:B------:R-:W-:Y:S01]  /*15d0*/  IMAD R12, R12, UR5, RZ ;  /* 0x000000050c0c7c24 */ /* 0x000fe2000f8e02ff */
        /* <DEDUP_REMOVED lines=24> */
[----:B------:R-:W-:Y:S01]  /*1760*/  SEL R5, R5, R42, !P4 ;  /* 0x0000002a05057207 */ /* 0x000fe20006000000 */
[----:B------:R-:W-:Y:S01]  /*1770*/  IMAD R38, R38, UR5, RZ ;  /* 0x0000000526267c24 */ /* 0x000fe2000f8e02ff */
[----:B------:R-:W-:-:S02]  /*1780*/  SHF.R.S32.HI R17, RZ, 0x1f, R12 ;  /* 0x0000001fff117819 */ /* 0x000fc4000001140c */
[----:B------:R-:W-:Y:S01]  /*1790*/  SHF.R.S32.HI R19, RZ, 0x1f, R14 ;  /* 0x0000001fff137819 */ /* 0x000fe2000001140e */
[----:B------:R-:W-:Y:S01]  /*17a0*/  IMAD R29, R5, UR5, RZ ;  /* 0x00000005051d7c24 */ /* 0x000fe2000f8e02ff */
[----:B--2---:R-:W-:Y:S02]  /*17b0*/  IADD3 R5, P3, PT, R12, UR14, RZ ;  /* 0x0000000e0c057c10 */ /* 0x004fe4000ff7e0ff */
[----:B------:R-:W-:Y:S02]  /*17c0*/  IADD3 R11, P2, PT, R14, UR14, RZ ;  /* 0x0000000e0e0b7c10 */ /* 0x000fe4000ff5e0ff */
[----:B------:R-:W-:Y:S02]  /*17d0*/  SHF.R.S32.HI R21, RZ, 0x1f, R16 ;  /* 0x0000001fff157819 */ /* 0x000fe40000011410 */
[----:B------:R-:W-:Y:S02]  /*17e0*/  IADD3 R12, P1, PT, R16, UR14, RZ ;  /* 0x0000000e100c7c10 */ /* 0x000fe4000ff3e0ff */
[----:B------:R-:W-:Y:S01]  /*17f0*/  IADD3 R10, PT, PT, R7, UR4, R10 ;  /* 0x00000004070a7c10 */ /* 0x000fe2000fffe00a */
[----:B------:R-:W-:Y:S01]  /*1800*/  IMAD R7, R40, UR5, RZ ;  /* 0x0000000528077c24 */ /* 0x000fe2000f8e02ff */
[----:B------:R-:W-:Y:S01]  /*1810*/  SHF.R.S32.HI R23, RZ, 0x1f, R18 ;  /* 0x0000001fff177819 */ /* 0x000fe20000011412 */
[----:B------:R-:W0:Y:S01]  /*1820*/  LDCU UR5, c[0x0][0x3a0] ;  /* 0x00007400ff0577ac */ /* 0x000e220008000800 */
[----:B------:R-:W-:-:S02]  /*1830*/  IADD3 R13, P0, PT, R18, UR14, RZ ;  /* 0x0000000e120d7c10 */ /* 0x000fc4000ff1e0ff */
[----:B------:R-:W-:Y:S02]  /*1840*/  IADD3.X R17, PT, PT, R17, UR15, RZ, P3, !PT ;  /* 0x0000000f11117c10 */ /* 0x000fe40009ffe4ff */
[----:B------:R-:W-:Y:S02]  /*1850*/  SHF.R.S32.HI R43, RZ, 0x1f, R26 ;  /* 0x0000001fff2b7819 */ /* 0x000fe4000001141a */
[----:B------:R-:W-:Y:S02]  /*1860*/  IADD3 R18, P3, PT, R26, UR14, RZ ;  /* 0x0000000e1a127c10 */ /* 0x000fe4000ff7e0ff */
[----:B------:R-:W-:Y:S02]  /*1870*/  SHF.R.S32.HI R25, RZ, 0x1f, R20 ;  /* 0x0000001fff197819 */ /* 0x000fe40000011414 */
[----:B------:R-:W-:Y:S02]  /*1880*/  IADD3 R14, P4, PT, R20, UR14, RZ ;  /* 0x0000000e140e7c10 */ /* 0x000fe4000ff9e0ff */
[----:B------:R-:W-:-:S02]  /*1890*/  SHF.R.S32.HI R27, RZ, 0x1f, R22 ;  /* 0x0000001fff1b7819 */ /* 0x000fc40000011416 */
[----:B------:R-:W-:Y:S02]  /*18a0*/  IADD3 R15, P6, PT, R22, UR14, RZ ;  /* 0x0000000e160f7c10 */ /* 0x000fe4000ffde0ff */
[----:B------:R-:W-:Y:S02]  /*18b0*/  IADD3.X R19, PT, PT, R19, UR15, RZ, P2, !PT ;  /* 0x0000000f13137c10 */ /* 0x000fe400097fe4ff */
[----:B------:R-:W-:Y:S02]  /*18c0*/  IADD3.X R21, PT, PT, R21, UR15, RZ, P1, !PT ;  /* 0x0000000f15157c10 */ /* 0x000fe40008ffe4ff */
[----:B------:R-:W-:Y:S02]  /*18d0*/  SHF.R.S32.HI R41, RZ, 0x1f, R24 ;  /* 0x0000001fff297819 */ /* 0x000fe40000011418 */
[----:B------:R-:W-:Y:S02]  /*18e0*/  IADD3 R16, P5, PT, R24, UR14, RZ ;  /* 0x0000000e18107c10 */ /* 0x000fe4000ffbe0ff */
[----:B------:R-:W-:-:S02]  /*18f0*/  SHF.R.S32.HI R45, RZ, 0x1f, R28 ;  /* 0x0000001fff2d7819 */ /* 0x000fc4000001141c */
[----:B------:R-:W-:Y:S02]  /*1900*/  IADD3 R20, P2, PT, R28, UR14, RZ ;  /* 0x0000000e1c147c10 */ /* 0x000fe4000ff5e0ff */
[----:B------:R-:W-:Y:S02]  /*1910*/  SHF.R.S32.HI R47, RZ, 0x1f, R30 ;  /* 0x0000001fff2f7819 */ /* 0x000fe4000001141e */
[----:B------:R-:W-:Y:S02]  /*1920*/  IADD3 R22, P1, PT, R30, UR14, RZ ;  /* 0x0000000e1e167c10 */ /* 0x000fe4000ff3e0ff */
[----:B------:R-:W-:Y:S02]  /*1930*/  IADD3.X R43, PT, PT, R43, UR15, RZ, P3, !PT ;  /* 0x0000000f2b2b7c10 */ /* 0x000fe40009ffe4ff */
[----:B------:R-:W-:Y:S02]  /*1940*/  IADD3.X R23, PT, PT, R23, UR15, RZ, P0, !PT ;  /* 0x0000000f17177c10 */ /* 0x000fe400087fe4ff */
[----:B------:R-:W-:-:S02]  /*1950*/  IADD3.X R25, PT, PT, R25, UR15, RZ, P4, !PT ;  /* 0x0000000f19197c10 */ /* 0x000fc4000a7fe4ff */
[----:B------:R-:W-:Y:S02]  /*1960*/  IADD3 R44, P3, PT, R7, UR14, RZ ;  /* 0x0000000e072c7c10 */ /* 0x000fe4000ff7e0ff */
[----:B------:R-:W-:Y:S02]  /*1970*/  IADD3 R24, P0, PT, R32, UR14, RZ ;  /* 0x0000000e20187c10 */ /* 0x000fe4000ff1e0ff */
[----:B------:R-:W-:Y:S02]  /*1980*/  IADD3 R26, P4, PT, R34, UR14, RZ ;  /* 0x0000000e221a7c10 */ /* 0x000fe4000ff9e0ff */
[----:B------:R-:W-:Y:S02]  /*1990*/  IADD3.X R27, PT, PT, R27, UR15, RZ, P6, !PT ;  /* 0x0000000f1b1b7c10 */ /* 0x000fe4000b7fe4ff */
[----:B------:R-:W-:Y:S02]  /*19a0*/  IADD3.X R41, PT, PT, R41, UR15, RZ, P5, !PT ;  /* 0x0000000f29297c10 */ /* 0x000fe4000affe4ff */
[----:B------:R-:W-:-:S02]  /*19b0*/  IADD3.X R45, PT, PT, R45, UR15, RZ, P2, !PT ;  /* 0x0000000f2d2d7c10 */ /* 0x000fc400097fe4ff */
[----:B------:R-:W-:Y:S02]  /*19c0*/  IADD3.X R47, PT, PT, R47, UR15, RZ, P1, !PT ;  /* 0x0000000f2f2f7c10 */ /* 0x000fe40008ffe4ff */
[----:B------:R-:W-:Y:S02]  /*19d0*/  SHF.R.S32.HI R7, RZ, 0x1f, R7 ;  /* 0x0000001fff077819 */ /* 0x000fe40000011407 */
[----:B------:R-:W-:Y:S02]  /*19e0*/  IADD3 R40, P6, PT, R36, UR14, RZ ;  /* 0x0000000e24287c10 */ /* 0x000fe4000ffde0ff */
[----:B------:R-:W-:Y:S02]  /*19f0*/  IADD3 R42, P5, PT, R38, UR14, RZ ;  /* 0x0000000e262a7c10 */ /* 0x000fe4000ffbe0ff */
[----:B------:R-:W-:Y:S02]  /*1a00*/  IADD3 R46, P2, PT, R29, UR14, RZ ;  /* 0x0000000e1d2e7c10 */ /* 0x000fe4000ff5e0ff */
[----:B------:R-:W-:-:S02]  /*1a10*/  IADD3 R48, P1, PT, R6, UR12, RZ ;  /* 0x0000000c06307c10 */ /* 0x000fc4000ff3e0ff */
[----:B------:R-:W-:Y:S02]  /*1a20*/  SHF.R.S32.HI R32, RZ, 0x1f, R32 ;  /* 0x0000001fff207819 */ /* 0x000fe40000011420 */
[----:B------:R-:W-:Y:S02]  /*1a30*/  SHF.R.S32.HI R34, RZ, 0x1f, R34 ;  /* 0x0000001fff227819 */ /* 0x000fe40000011422 */
[----:B------:R-:W-:Y:S02]  /*1a40*/  SHF.R.S32.HI R36, RZ, 0x1f, R36 ;  /* 0x0000001fff247819 */ /* 0x000fe40000011424 */
[----:B------:R-:W-:Y:S02]  /*1a50*/  SHF.R.S32.HI R38, RZ, 0x1f, R38 ;  /* 0x0000001fff267819 */ /* 0x000fe40000011426 */
[----:B------:R-:W-:Y:S02]  /*1a60*/  SHF.R.S32.HI R29, RZ, 0x1f, R29 ;  /* 0x0000001fff1d7819 */ /* 0x000fe4000001141d */
[----:B------:R-:W-:Y:S01]  /*1a70*/  IADD3.X R57, PT, PT, R7, UR15, RZ, P3, !PT ;  /* 0x0000000f07397c10 */ /* 0x000fe20009ffe4ff */
[----:B------:R-:W-:Y:S01]  /*1a80*/  IMAD R7, R3, R52, RZ ;  /* 0x0000003403077224 */ /* 0x000fe200078e02ff */
[----:B------:R-:W-:-:S02]  /*1a90*/  IADD3.X R49, PT, PT, R32, UR15, RZ, P0, !PT ;  /* 0x0000000f20317c10 */ /* 0x000fc400087fe4ff */
[----:B------:R-:W-:Y:S02]  /*1aa0*/  CS2R R32, SRZ ;  /* 0x0000000000207805 */ /* 0x000fe4000001ff00 */
[----:B------:R-:W-:Y:S02]  /*1ab0*/  IADD3.X R51, PT, PT, R34, UR15, RZ, P4, !PT ;  /* 0x0000000f22337c10 */ /* 0x000fe4000a7fe4ff */
[----:B------:R-:W-:Y:S02]  /*1ac0*/  CS2R R34, SRZ ;  /* 0x0000000000227805 */ /* 0x000fe4000001ff00 */
[----:B------:R-:W-:Y:S02]  /*1ad0*/  LEA.HI.X.SX32 R50, R6, UR13, 0x1, P1 ;  /* 0x0000000d06327c11 */ /* 0x000fe400088f0eff */
[----:B------:R-:W-:Y:S02]  /*1ae0*/  IADD3.X R53, PT, PT, R36, UR15, RZ, P6, !PT ;  /* 0x0000000f24357c10 */ /* 0x000fe4000b7fe4ff */
[----:B------:R-:W-:-:S02]  /*1af0*/  IADD3.X R55, PT, PT, R38, UR15, RZ, P5, !PT ;  /* 0x0000000f26377c10 */ /* 0x000fc4000affe4ff */
[----:B------:R-:W-:Y:S02]  /*1b00*/  IADD3.X R59, PT, PT, R29, UR15, RZ, P2, !PT ;  /* 0x0000000f1d3b7c10 */ /* 0x000fe400097fe4ff */
[----:B------:R-:W-:Y:S02]  /*1b10*/  SHF.R.S32.HI R6, RZ, 0x1f, R61 ;  /* 0x0000001fff067819 */ /* 0x000fe4000001143d */
[----:B0-----:R-:W-:-:S07]  /*1b20*/  LOP3.LUT R52, R9, 0x8, RZ, 0x3c, !PT ;  /* 0x0000000809347812 */ /* 0x001fce00078e3cff */
.L_x_1:
[C---:B------:R-:W-:Y:S02]  /*1b30*/  ISETP.GE.AND P5, PT, R3.reuse, UR5, PT ;  /* 0x0000000503007c0c */ /* 0x040fe4000bfa6270 */
[C---:B------:R-:W-:Y:S02]  /*1b40*/  LOP3.LUT R28, R3.reuse, 0x8, RZ, 0xfc, !PT ;  /* 0x00000008031c7812 */ /* 0x040fe400078efcff */
[----:B------:R-:W-:Y:S02]  /*1b50*/  LOP3.LUT R29, R3, 0x10, RZ, 0xfc, !PT ;  /* 0x00000010031d7812 */ /* 0x000fe400078efcff */
[----:B------:R-:W-:Y:S02]  /*1b60*/  IADD3 R36, P1, PT, R7, R48, RZ ;  /* 0x0000003007247210 */ /* 0x000fe40007f3e0ff */
[----:B------:R-:W-:Y:S02]  /*1b70*/  LOP3.LUT R30, R3, 0x18, RZ, 0xfc, !PT ;  /* 0x00000018031e7812 */ /* 0x000fe400078efcff */
[----:B------:R-:W-:-:S02]  /*1b80*/  ISETP.GE.AND P4, PT, R28, UR5, PT ;  /* 0x000000051c007c0c */ /* 0x000fc4000bf86270 */
[----:B------:R-:W-:Y:S02]  /*1b90*/  ISETP.GE.AND P0, PT, R29, UR5, PT ;  /* 0x000000051d007c0c */ /* 0x000fe4000bf06270 */
[----:B------:R-:W-:Y:S02]  /*1ba0*/  PRMT R79, RZ, 0x7610, R79 ;  /* 0x00007610ff4f7816 */ /* 0x000fe4000000004f */
[----:B------:R-:W-:Y:S02]  /*1bb0*/  LOP3.LUT R29, R3, 0x28, RZ, 0xfc, !PT ;  /* 0x00000028031d7812 */ /* 0x000fe400078efcff */
[----:B------:R-:W-:Y:S02]  /*1bc0*/  LEA.HI.X.SX32 R37, R7, R50, 0x1, P1 ;  /* 0x0000003207257211 */ /* 0x000fe400008f0eff */
[----:B------:R-:W-:Y:S02]  /*1bd0*/  ISETP.GE.AND P3, PT, R30, UR5, PT ;  /* 0x000000051e007c0c */ /* 0x000fe4000bf66270 */
[----:B------:R-:W-:Y:S01]  /*1be0*/  LOP3.LUT R28, R3, 0x20, RZ, 0xfc, !PT ;  /* 0x00000020031c7812 */ /* 0x000fe200078efcff */
[----:B------:R0:W2:Y:S01]  /*1bf0*/  @!P5 LDG.E.U8 R79, desc[UR6][R36.64] ;  /* 0x00000006244fd981 */ /* 0x0000a2000c1e1100 */
[----:B------:R-:W-:-:S02]  /*1c00*/  IADD3 R30, P6, PT, R77, R48, RZ ;  /* 0x000000304d1e7210 */ /* 0x000fc40007fde0ff */
[----:B------:R-:W-:Y:S02]  /*1c10*/  ISETP.GE.AND P1, PT, R29, UR5, PT ;  /* 0x000000051d007c0c */ /* 0x000fe4000bf26270 */
[----:B------:R-:W-:Y:S02]  /*1c20*/  ISETP.GE.AND P2, PT, R28, UR5, PT ;  /* 0x000000051c007c0c */ /* 0x000fe4000bf46270 */
[----:B------:R-:W-:Y:S02]  /*1c30*/  LOP3.LUT R29, R3, 0x30, RZ, 0xfc, !PT ;  /* 0x00000030031d7812 */ /* 0x000fe400078efcff */
[----:B------:R-:W-:Y:S02]  /*1c40*/  PRMT R83, RZ, 0x7610, R83 ;  /* 0x00007610ff537816 */ /* 0x000fe40000000053 */
[----:B------:R-:W-:Y:S02]  /*1c50*/  IADD3 R28, P5, PT, R75, R48, RZ ;  /* 0x000000304b1c7210 */ /* 0x000fe40007fbe0ff */
[----:B------:R-:W-:-:S02]  /*1c60*/  LEA.HI.X.SX32 R31, R77, R50, 0x1, P6 ;  /* 0x000000324d1f7211 */ /* 0x000fc400030f0eff */
[----:B------:R-:W-:Y:S02]  /*1c70*/  ISETP.GE.AND P6, PT, R29, UR5, PT ;  /* 0x000000051d007c0c */ /* 0x000fe4000bfc6270 */
[----:B------:R-:W-:Y:S01]  /*1c80*/  LEA.HI.X.SX32 R29, R75, R50, 0x1, P5 ;  /* 0x000000324b1d7211 */ /* 0x000fe200028f0eff */
[----:B------:R1:W3:Y:S01]  /*1c90*/  @!P4 LDG.E.U8 R83, desc[UR6][R30.64] ;  /* 0x000000061e53c981 */ /* 0x0002e2000c1e1100 */
[----:B------:R-:W-:Y:S02]  /*1ca0*/  PRMT R85, RZ, 0x7610, R85 ;  /* 0x00007610ff557816 */ /* 0x000fe40000000055 */
[-C--:B------:R-:W-:Y:S02]  /*1cb0*/  IADD3 R72, P5, PT, R71, R48.reuse, RZ ;  /* 0x0000003047487210 */ /* 0x080fe40007fbe0ff */
[----:B------:R-:W-:Y:S02]  /*1cc0*/  IADD3 R38, P4, PT, R69, R48, RZ ;  /* 0x0000003045267210 */ /* 0x000fe40007f9e0ff */
[----:B0-----:R-:W-:Y:S01]  /*1cd0*/  LEA.HI R36, R0, 0x38, RZ, 0x1c ;  /* 0x0000003800247811 */ /* 0x001fe200078fe0ff */
[----:B------:R0:W4:Y:S01]  /*1ce0*/  @!P0 LDG.E.U8 R85, desc[UR6][R28.64] ;  /* 0x000000061c558981 */ /* 0x000122000c1e1100 */
[----:B------:R-:W-:-:S02]  /*1cf0*/  PRMT R87, RZ, 0x7610, R87 ;  /* 0x00007610ff577816 */ /* 0x000fc40000000057 */
[-C--:B------:R-:W-:Y:S02]  /*1d00*/  LEA.HI.X.SX32 R73, R71, R50.reuse, 0x1, P5 ;  /* 0x0000003247497211 */ /* 0x080fe400028f0eff */
[----:B------:R-:W-:Y:S02]  /*1d10*/  PRMT R91, RZ, 0x7610, R91 ;  /* 0x00007610ff5b7816 */ /* 0x000fe4000000005b */
[----:B------:R-:W-:Y:S01]  /*1d20*/  LEA.HI.X.SX32 R39, R69, R50, 0x1, P4 ;  /* 0x0000003245277211 */ /* 0x000fe200020f0eff */
[----:B------:R5:W3:Y:S01]  /*1d30*/  @!P3 LDG.E.U8 R87, desc[UR6][R72.64] ;  /* 0x000000064857b981 */ /* 0x000ae2000c1e1100 */
[----:B------:R-:W-:Y:S02]  /*1d40*/  ISETP.GE.AND P0, PT, R36, UR5, PT ;  /* 0x0000000524007c0c */ /* 0x000fe4000bf06270 */
[-C--:B-1----:R-:W-:Y:S01]  /*1d50*/  IADD3 R30, P3, PT, R65, R48.reuse, RZ ;  /* 0x00000030411e7210 */ /* 0x082fe20007f7e0ff */
[----:B------:R1:W3:Y:S01]  /*1d60*/  @!P2 LDG.E.U8 R91, desc[UR6][R38.64] ;  /* 0x00000006265ba981 */ /* 0x0002e2000c1e1100 */
[----:B------:R-:W-:-:S02]  /*1d70*/  IADD3 R36, P4, PT, R67, R48, RZ ;  /* 0x0000003043247210 */ /* 0x000fc40007f9e0ff */
[----:B0-----:R-:W-:Y:S02]  /*1d80*/  IADD3 R28, P2, PT, R63, R48, RZ ;  /* 0x000000303f1c7210 */ /* 0x001fe40007f5e0ff */
[----:B------:R-:W-:Y:S02]  /*1d90*/  PRMT R95, RZ, 0x7610, R95 ;  /* 0x00007610ff5f7816 */ /* 0x000fe4000000005f */
[-C--:B------:R-:W-:Y:S02]  /*1da0*/  LEA.HI.X.SX32 R31, R65, R50.reuse, 0x1, P3 ;  /* 0x00000032411f7211 */ /* 0x080fe400018f0eff */
[----:B------:R-:W-:Y:S02]  /*1db0*/  PRMT R93, RZ, 0x7610, R93 ;  /* 0x00007610ff5d7816 */ /* 0x000fe4000000005d */
[----:B-----5:R-:W-:Y:S01]  /*1dc0*/  PRMT R73, RZ, 0x7610, R73 ;  /* 0x00007610ff497816 */ /* 0x020fe20000000049 */
[----:B------:R-:W5:Y:S01]  /*1dd0*/  @!P6 LDG.E.U8 R95, desc[UR6][R30.64] ;  /* 0x000000061e5fe981 */ /* 0x000f62000c1e1100 */
[----:B------:R-:W-:-:S02]  /*1de0*/  LEA.HI.X.SX32 R37, R67, R50, 0x1, P4 ;  /* 0x0000003243257211 */ /* 0x000fc400020f0eff */
[----:B------:R-:W-:-:S03]  /*1df0*/  LEA.HI.X.SX32 R29, R63, R50, 0x1, P2 ;  /* 0x000000323f1d7211 */ /* 0x000fc600010f0eff */
[----:B------:R-:W5:Y:S04]  /*1e00*/  @!P1 LDG.E.U8 R93, desc[UR6][R36.64] ;  /* 0x00000006245d9981 */ /* 0x000f68000c1e1100 */
[----:B------:R0:W5:Y:S01]  /*1e10*/  @!P0 LDG.E.U8 R73, desc[UR6][R28.64] ;  /* 0x000000061c498981 */ /* 0x000162000c1e1100 */
[----:B------:R-:W-:Y:S01]  /*1e20*/  BAR.SYNC.DEFER_BLOCKING 0x0 ;  /* 0x0000000000007b1d */ /* 0x000fe20000010000 */
[----:B-1----:R-:W-:Y:S02]  /*1e30*/  LOP3.LUT R38, R0, 0x3f, RZ, 0xc0, !PT ;  /* 0x0000003f00267812 */ /* 0x002fe400078ec0ff */
[----:B------:R-:W-:Y:S02]  /*1e40*/  IADD3 RZ, P1, PT, R61, R18, RZ ;  /* 0x000000123dff7210 */ /* 0x000fe40007f3e0ff */
[----:B------:R-:W-:-:S02]  /*1e50*/  ISETP.GE.AND P0, PT, R38, UR5, PT ;  /* 0x0000000526007c0c */ /* 0x000fc4000bf06270 */
[C---:B------:R-:W-:Y:S01]  /*1e60*/  IADD3 RZ, P3, PT, R61.reuse, R16, RZ ;  /* 0x000000103dff7210 */ /* 0x040fe20007f7e0ff */
[C---:B------:R-:W-:Y:S01]  /*1e70*/  IMAD.X R39, R6.reuse, 0x1, R43, P1 ;  /* 0x0000000106277824 */ /* 0x040fe200008e062b */
[C---:B------:R-:W-:Y:S02]  /*1e80*/  IADD3 RZ, P2, PT, R61.reuse, R15, RZ ;  /* 0x0000000f3dff7210 */ /* 0x040fe40007f5e0ff */
[C---:B------:R-:W-:Y:S01]  /*1e90*/  IADD3 RZ, P1, PT, R61.reuse, R14, RZ ;  /* 0x0000000e3dff7210 */ /* 0x040fe20007f3e0ff */
[C---:B------:R-:W-:Y:S01]  /*1ea0*/  IMAD.IADD R38, R61.reuse, 0x1, R18 ;  /* 0x000000013d267824 */ /* 0x040fe200078e0212 */
[----:B------:R-:W-:Y:S01]  /*1eb0*/  PRMT R89, RZ, 0x7610, R89 ;  /* 0x00007610ff597816 */ /* 0x000fe20000000059 */
[C---:B0-----:R-:W-:Y:S02]  /*1ec0*/  IMAD.IADD R28, R61.reuse, 0x1, R16 ;  /* 0x000000013d1c7824 */ /* 0x041fe400078e0210 */
[C---:B------:R-:W-:Y:S01]  /*1ed0*/  IMAD.X R29, R6.reuse, 0x1, R41, P3 ;  /* 0x00000001061d7824 */ /* 0x040fe200018e0629 */
[C---:B------:R-:W-:Y:S01]  /*1ee0*/  IADD3 RZ, P3, PT, R61.reuse, R13, RZ ;  /* 0x0000000d3dff7210 */ /* 0x040fe20007f7e0ff */
[C---:B------:R-:W-:Y:S01]  /*1ef0*/  IMAD.X R31, R6.reuse, 0x1, R27, P2 ;  /* 0x00000001061f7824 */ /* 0x040fe200010e061b */
[C---:B------:R-:W-:Y:S01]  /*1f00*/  IADD3 RZ, P2, PT, R61.reuse, R12, RZ ;  /* 0x0000000c3dff7210 */ /* 0x040fe20007f5e0ff */
[----:B------:R-:W-:Y:S01]  /*1f10*/  IMAD.X R37, R6, 0x1, R25, P1 ;  /* 0x0000000106257824 */ /* 0x000fe200008e0619 */
[C---:B------:R-:W-:Y:S01]  /*1f20*/  IADD3 RZ, P1, PT, R61.reuse, R11, RZ ;  /* 0x0000000b3dff7210 */ /* 0x040fe20007f3e0ff */
[----:B------:R-:W-:-:S02]  /*1f30*/  IMAD.IADD R30, R61, 0x1, R15 ;  /* 0x000000013d1e7824 */ /* 0x000fc400078e020f */
[C---:B------:R-:W-:Y:S01]  /*1f40*/  IMAD.IADD R36, R61.reuse, 0x1, R14 ;  /* 0x000000013d247824 */ /* 0x040fe200078e020e */
[----:B------:R-:W-:Y:S01]  /*1f50*/  PRMT R99, RZ, 0x7610, R99 ;  /* 0x00007610ff637816 */ /* 0x000fe20000000063 */
[----:B------:R-:W-:Y:S01]  /*1f60*/  IMAD.IADD R72, R61, 0x1, R12 ;  /* 0x000000013d487824 */ /* 0x000fe200078e020c */
[----:B------:R-:W-:Y:S02]  /*1f70*/  PRMT R97, RZ, 0x7610, R97 ;  /* 0x00007610ff617816 */ /* 0x000fe40000000061 */
[----:B------:R-:W-:Y:S02]  /*1f80*/  PRMT R105, RZ, 0x7610, R105 ;  /* 0x00007610ff697816 */ /* 0x000fe40000000069 */
[----:B------:R-:W-:Y:S02]  /*1f90*/  PRMT R115, RZ, 0x7610, R115 ;  /* 0x00007610ff737816 */ /* 0x000fe40000000073 */
[----:B------:R-:W-:Y:S02]  /*1fa0*/  PRMT R111, RZ, 0x7610, R111 ;  /* 0x00007610ff6f7816 */ /* 0x000fe4000000006f */
[----:B------:R-:W-:-:S02]  /*1fb0*/  PRMT R113, RZ, 0x7610, R113 ;  /* 0x00007610ff717816 */ /* 0x000fc40000000071 */
[----:B------:R-:W-:Y:S02]  /*1fc0*/  PRMT R94, RZ, 0x7610, R94 ;  /* 0x00007610ff5e7816 */ /* 0x000fe4000000005e */
[----:B------:R-:W-:Y:S02]  /*1fd0*/  PRMT R96, RZ, 0x7610, R96 ;  /* 0x00007610ff607816 */ /* 0x000fe40000000060 */
[----:B------:R-:W-:Y:S02]  /*1fe0*/  PRMT R98, RZ, 0x7610, R98 ;  /* 0x00007610ff627816 */ /* 0x000fe40000000062 */
[----:B------:R-:W-:Y:S02]  /*1ff0*/  PRMT R102, RZ, 0x7610, R102 ;  /* 0x00007610ff667816 */ /* 0x000fe40000000066 */
[----:B------:R-:W-:Y:S02]  /*2000*/  PRMT R100, RZ, 0x7610, R100 ;  /* 0x00007610ff647816 */ /* 0x000fe40000000064 */
[----:B------:R-:W-:Y:S01]  /*2010*/  PRMT R104, RZ, 0x7610, R104 ;  /* 0x00007610ff687816 */ /* 0x000fe20000000068 */
[----:B--2---:R-:W-:Y:S04]  /*2020*/  STS.U8 [R54+UR4], R79 ;  /* 0x0000004f36007988 */ /* 0x004fe80008000004 */
[----:B----4-:R-:W-:Y:S04]  /*2030*/  STS.U8 [R54+UR4+0x100], R85 ;  /* 0x0001005536007988 */ /* 0x010fe80008000004 */
[----:B---3--:R-:W-:Y:S04]  /*2040*/  STS.U8 [R54+UR4+0x200], R91 ;  /* 0x0002005b36007988 */ /* 0x008fe80008000004 */
[----:B-----5:R0:W-:Y:S04]  /*2050*/  STS.U8 [R54+UR4+0x300], R95 ;  /* 0x0003005f36007988 */ /* 0x0201e80008000004 */
[----:B------:R-:W-:Y:S04]  /*2060*/  STS.U8 [R56+UR4+0x80], R83 ;  /* 0x0000805338007988 */ /* 0x000fe80008000004 */
[----:B------:R-:W-:Y:S04]  /*2070*/  STS.U8 [R56+UR4+0x180], R87 ;  /* 0x0001805738007988 */ /* 0x000fe80008000004 */
[----:B------:R1:W-:Y:S04]  /*2080*/  STS.U8 [R56+UR4+0x280], R93 ;  /* 0x0002805d38007988 */ /* 0x0003e80008000004 */
[----:B------:R2:W-:Y:S01]  /*2090*/  STS.U8 [R56+UR4+0x380], R73 ;  /* 0x0003804938007988 */ /* 0x0005e20008000004 */
[----:B------:R-:W-:Y:S01]  /*20a0*/  BAR.SYNC.DEFER_BLOCKING 0x0 ;  /* 0x0000000000007b1d */ /* 0x000fe20000010000 */
[----:B0-----:R-:W-:-:S02]  /*20b0*/  PRMT R95, RZ, 0x7610, R95 ;  /* 0x00007610ff5f7816 */ /* 0x001fc4000000005f */
[----:B-1----:R-:W-:Y:S02]  /*20c0*/  PRMT R93, RZ, 0x7610, R93 ;  /* 0x00007610ff5d7816 */ /* 0x002fe4000000005d */
[----:B------:R-:W-:Y:S01]  /*20d0*/  PRMT R91, RZ, 0x7610, R91 ;  /* 0x00007610ff5b7816 */ /* 0x000fe2000000005b */
[C---:B--2---:R-:W-:Y:S01]  /*20e0*/  IMAD.X R73, R6.reuse, 0x1, R21, P2 ;  /* 0x0000000106497824 */ /* 0x044fe200010e0615 */
[----:B------:R0:W2:Y:S04]  /*20f0*/  @!P0 LDG.E.U8 R89, desc[UR6][R38.64] ;  /* 0x0000000626598981 */ /* 0x0000a8000c1e1100 */
[----:B------:R1:W3:Y:S04]  /*2100*/  @!P0 LDG.E.U8 R95, desc[UR6][R28.64] ;  /* 0x000000061c5f8981 */ /* 0x0002e8000c1e1100 */
[----:B------:R4:W5:Y:S01]  /*2110*/  @!P0 LDG.E.U8 R93, desc[UR6][R30.64] ;  /* 0x000000061e5d8981 */ /* 0x000962000c1e1100 */
[----:B0-----:R-:W-:Y:S01]  /*2120*/  IMAD.X R39, R6, 0x1, R23, P3 ;  /* 0x0000000106277824 */ /* 0x001fe200018e0617 */
[----:B------:R-:W-:-:S02]  /*2130*/  IADD3 R78, P3, PT, R61, R26, RZ ;  /* 0x0000001a3d4e7210 */ /* 0x000fc40007f7e0ff */
[----:B------:R0:W3:Y:S01]  /*2140*/  @!P0 LDG.E.U8 R91, desc[UR6][R36.64] ;  /* 0x00000006245b8981 */ /* 0x0000e2000c1e1100 */
[C---:B------:R-:W-:Y:S02]  /*2150*/  IMAD.IADD R38, R61.reuse, 0x1, R13 ;  /* 0x000000013d267824 */ /* 0x040fe400078e020d */
[C---:B-1----:R-:W-:Y:S01]  /*2160*/  IMAD.X R29, R6.reuse, 0x1, R19, P1 ;  /* 0x00000001061d7824 */ /* 0x042fe200008e0613 */
[----:B------:R1:W3:Y:S01]  /*2170*/  @!P0 LDG.E.U8 R97, desc[UR6][R72.64] ;  /* 0x0000000648618981 */ /* 0x0002e2000c1e1100 */
[C---:B----4-:R-:W-:Y:S01]  /*2180*/  IADD3 R30, P1, PT, R61.reuse, R22, RZ ;  /* 0x000000163d1e7210 */ /* 0x050fe20007f3e0ff */
[C---:B------:R-:W-:Y:S02]  /*2190*/  IMAD.X R79, R6.reuse, 0x1, R51, P3 ;  /* 0x00000001064f7824 */ /* 0x040fe400018e0633 */
[----:B------:R4:W3:Y:S01]  /*21a0*/  @!P0 LDG.E.U8 R99, desc[UR6][R38.64] ;  /* 0x0000000626638981 */ /* 0x0008e2000c1e1100 */
[C---:B0-----:R-:W-:Y:S01]  /*21b0*/  IADD3 R36, P2, PT, R61.reuse, R24, RZ ;  /* 0x000000183d247210 */ /* 0x041fe20007f5e0ff */
[C---:B------:R-:W-:Y:S01]  /*21c0*/  IMAD.X R31, R6.reuse, 0x1, R47, P1 ;  /* 0x00000001061f7824 */ /* 0x040fe200008e062f */
[C---:B------:R-:W-:Y:S01]  /*21d0*/  IADD3 R82, P3, PT, R61.reuse, R46, RZ ;  /* 0x0000002e3d527210 */ /* 0x040fe20007f7e0ff */
[C---:B------:R-:W-:Y:S01]  /*21e0*/  IMAD.IADD R28, R61.reuse, 0x1, R11 ;  /* 0x000000013d1c7824 */ /* 0x040fe200078e020b */
[----:B------:R-:W5:Y:S01]  /*21f0*/  @!P0 LDG.E.U8 R113, desc[UR6][R78.64] ;  /* 0x000000064e718981 */ /* 0x000f62000c1e1100 */
[----:B------:R-:W-:Y:S01]  /*2200*/  IMAD.X R37, R6, 0x1, R49, P2 ;  /* 0x0000000106257824 */ /* 0x000fe200010e0631 */
[----:B-1----:R-:W-:-:S02]  /*2210*/  IADD3 R72, P2, PT, R61, R44, RZ ;  /* 0x0000002c3d487210 */ /* 0x002fc40007f5e0ff */
[----:B----4-:R-:W-:Y:S01]  /*2220*/  IADD3 R38, P1, PT, R61, R42, RZ ;  /* 0x0000002a3d267210 */ /* 0x010fe20007f3e0ff */
[----:B------:R0:W4:Y:S01]  /*2230*/  @!P0 LDG.E.U8 R105, desc[UR6][R28.64] ;  /* 0x000000061c698981 */ /* 0x000122000c1e1100 */
[C---:B------:R-:W-:Y:S02]  /*2240*/  IMAD.X R83, R6.reuse, 0x1, R59, P3 ;  /* 0x0000000106537824 */ /* 0x040fe400018e063b */
[C---:B------:R-:W-:Y:S01]  /*2250*/  IMAD.X R73, R6.reuse, 0x1, R57, P2 ;  /* 0x0000000106497824 */ /* 0x040fe200010e0639 */
[----:B------:R1:W4:Y:S01]  /*2260*/  @!P0 LDG.E.U8 R115, desc[UR6][R30.64] ;  /* 0x000000061e738981 */ /* 0x000322000c1e1100 */
[----:B------:R-:W-:-:S03]  /*2270*/  IMAD.X R39, R6, 0x1, R55, P1 ;  /* 0x0000000106277824 */ /* 0x000fc600008e0637 */
[----:B------:R1:W4:Y:S01]  /*2280*/  @!P0 LDG.E.U8 R111, desc[UR6][R36.64] ;  /* 0x00000006246f8981 */ /* 0x000322000c1e1100 */
[----:B0-----:R-:W-:-:S03]  /*2290*/  IADD3 R28, P2, PT, R61, R20, RZ ;  /* 0x000000143d1c7210 */ /* 0x001fc60007f5e0ff */
[----:B------:R-:W4:Y:S01]  /*22a0*/  @!P0 LDG.E.U8 R94, desc[UR6][R82.64] ;  /* 0x00000006525e8981 */ /* 0x000f22000c1e1100 */
[----:B-1----:R-:W-:-:S03]  /*22b0*/  IADD3 R30, P1, PT, R61, R5, RZ ;  /* 0x000000053d1e7210 */ /* 0x002fc60007f3e0ff */
[----:B------:R-:W4:Y:S01]  /*22c0*/  @!P0 LDG.E.U8 R96, desc[UR6][R72.64] ;  /* 0x0000000648608981 */ /* 0x000f22000c1e1100 */
[----:B------:R-:W-:Y:S01]  /*22d0*/  IADD3 R36, P3, PT, R61, R40, RZ ;  /* 0x000000283d247210 */ /* 0x000fe20007f7e0ff */
[C---:B------:R-:W-:Y:S02]  /*22e0*/  IMAD.X R29, R6.reuse, 0x1, R45, P2 ;  /* 0x00000001061d7824 */ /* 0x040fe400010e062d */
[----:B------:R0:W4:Y:S01]  /*22f0*/  @!P0 LDG.E.U8 R98, desc[UR6][R38.64] ;  /* 0x0000000626628981 */ /* 0x000122000c1e1100 */
[C---:B------:R-:W-:Y:S02]  /*2300*/  IMAD.X R31, R6.reuse, 0x1, R17, P1 ;  /* 0x00000001061f7824 */ /* 0x040fe400008e0611 */
[----:B------:R-:W-:Y:S01]  /*2310*/  IMAD.X R37, R6, 0x1, R53, P3 ;  /* 0x0000000106257824 */ /* 0x000fe200018e0635 */
[----:B------:R-:W4:Y:S04]  /*2320*/  @!P0 LDG.E.U8 R102, desc[UR6][R28.64] ;  /* 0x000000061c668981 */ /* 0x000f28000c1e1100 */
[----:B------:R1:W4:Y:S04]  /*2330*/  @!P0 LDG.E.U8 R100, desc[UR6][R36.64] ;  /* 0x0000000624648981 */ /* 0x000328000c1e1100 */
[----:B------:R-:W4:Y:S04]  /*2340*/  @!P0 LDG.E.U8 R104, desc[UR6][R30.64] ;  /* 0x000000061e688981 */ /* 0x000f28000c1e1100 */
[----:B0-----:R-:W-:Y:S04]  /*2350*/  LDS.U8 R38, [R9+UR4] ;  /* 0x0000000409267984 */ /* 0x001fe80008000000 */
[----:B------:R-:W0:Y:S04]  /*2360*/  LDS.U8 R39, [R9+UR4+0x10] ;  /* 0x0000100409277984 */ /* 0x000e280008000000 */
[----:B------:R-:W-:Y:S04]  /*2370*/  LDS.U8 R90, [R9+UR4+0x20] ;  /* 0x00002004095a7984 */ /* 0x000fe80008000000 */
[----:B------:R-:W-:Y:S04]  /*2380*/  LDS.U8 R119, [R9+UR4+0x30] ;  /* 0x0000300409777984 */ /* 0x000fe80008000000 */
[----:B------:R-:W-:Y:S04]  /*2390*/  LDS.U8 R72, [R9+UR4+0x100] ;  /* 0x0001000409487984 */ /* 0x000fe80008000000 */
[----:B------:R-:W0:Y:S04]  /*23a0*/  LDS.U8 R73, [R9+UR4+0x110] ;  /* 0x0001100409497984 */ /* 0x000e280008000000 */
[----:B------:R-:W-:Y:S04]  /*23b0*/  LDS.U8 R86, [R9+UR4+0x120] ;  /* 0x0001200409567984 */ /* 0x000fe80008000000 */
        /* <DEDUP_REMOVED lines=9> */
[----:B-1----:R-:W-:Y:S04]  /*2450*/  LDS.U8 R36, [R52+UR4] ;  /* 0x0000000434247984 */ /* 0x002fe80008000000 */
[----:B------:R-:W1:Y:S04]  /*2460*/  LDS.U8 R37, [R52+UR4+0x10] ;  /* 0x0000100434257984 */ /* 0x000e680008000000 */
        /* <DEDUP_REMOVED lines=13> */
[----:B------:R-:W-:Y:S01]  /*2540*/  LDS.U8 R87, [R52+UR4+0x330] ;  /* 0x0003300434577984 */ /* 0x000fe20008000000 */
[----:B------:R-:W-:Y:S01]  /*2550*/  BAR.SYNC.DEFER_BLOCKING 0x0 ;  /* 0x0000000000007b1d */ /* 0x000fe20000010000 */
[----:B0-----:R-:W-:-:S02]  /*2560*/  IMAD R38, R39, 0x100, R38 ;  /* 0x0000010027267824 */ /* 0x001fc400078e0226 */
[----:B------:R-:W-:Y:S02]  /*2570*/  IMAD R72, R73, 0x100, R72 ;  /* 0x0000010049487824 */ /* 0x000fe400078e0248 */
[----:B-1----:R-:W-:Y:S02]  /*2580*/  IMAD R37, R37, 0x100, R36 ;  /* 0x0000010025257824 */ /* 0x002fe400078e0224 */
[----:B------:R-:W-:Y:S01]  /*2590*/  IMAD R39, R125, 0x100, R92 ;  /* 0x000001007d277824 */ /* 0x000fe200078e025c */
[----:B------:R-:W-:Y:S02]  /*25a0*/  F2FP.F16.E4M3.UNPACK_B R36, R38 ;  /* 0x00000026ff24723e */ /* 0x000fe400020006ff */
[----:B------:R-:W-:Y:S02]  /*25b0*/  F2FP.F16.E4M3.UNPACK_B R38, R72 ;  /* 0x00000048ff26723e */ /* 0x000fe400020006ff */
[----:B------:R-:W-:Y:S02]  /*25c0*/  F2FP.F16.E4M3.UNPACK_B R37, R37 ;  /* 0x00000025ff25723e */ /* 0x000fe400020006ff */
[----:B------:R-:W-:Y:S01]  /*25d0*/  F2FP.F16.E4M3.UNPACK_B R39, R39 ;  /* 0x00000027ff27723e */ /* 0x000fe200020006ff */
[----:B--2---:R-:W-:Y:S04]  /*25e0*/  STS.U8 [R54+UR4+0x400], R89 ;  /* 0x0004005936007988 */ /* 0x004fe80008000004 */
[----:B---3--:R-:W-:Y:S04]  /*25f0*/  STS.U8 [R54+UR4+0x600], R99 ;  /* 0x0006006336007988 */ /* 0x008fe80008000004 */
[----:B-----5:R-:W-:Y:S04]  /*2600*/  STS.U8 [R54+UR4+0x200], R113 ;  /* 0x0002007136007988 */ /* 0x020fe80008000004 */
[----:B----4-:R-:W-:Y:S04]  /*2610*/  STS.U8 [R54+UR4], R94 ;  /* 0x0000005e36007988 */ /* 0x010fe80008000004 */
[----:B------:R-:W-:Y:S04]  /*2620*/  STS.U8 [R58+UR4+0x80], R96 ;  /* 0x000080603a007988 */ /* 0x000fe80008000004 */
        /* <DEDUP_REMOVED lines=10> */
[----:B------:R-:W-:Y:S01]  /*26d0*/  STS.U8 [R62+UR4+0x780], R104 ;  /* 0x000780683e007988 */ /* 0x000fe20008000004 */
[----:B------:R-:W-:Y:S06]  /*26e0*/  BAR.SYNC.DEFER_BLOCKING 0x0 ;  /* 0x0000000000007b1d */ /* 0x000fec0000010000 */
[----:B------:R-:W0:Y:S02]  /*26f0*/  LDSM.16.M88.4 R28, [R10] ;  /* 0x000000000a1c783b */ /* 0x000e240000000200 */
[----:B0-----:R-:W-:-:S02]  /*2700*/  F2FP.F16.E4M3.UNPACK_B R72, R28 ;  /* 0x0000001cff48723e */ /* 0x001fc400020006ff */
[----:B------:R-:W-:-:S07]  /*2710*/  F2FP.F16.E4M3.UNPACK_B R73, R29 ;  /* 0x0000001dff49723e */ /* 0x000fce00020006ff */
[----:B------:R-:W-:Y:S01]  /*2720*/  HMMA.16816.F32 R36, R36, R72, R32 ;  /* 0x000000482424723c */ /* 0x000fe20000001820 */
[----:B------:R-:W-:Y:S02]  /*2730*/  IMAD R32, R119, 0x100, R90 ;  /* 0x0000010077207824 */ /* 0x000fe400078e025a */
[----:B------:R-:W-:Y:S02]  /*2740*/  IMAD R34, R121, 0x100, R86 ;  /* 0x0000010079227824 */ /* 0x000fe400078e0256 */
[----:B------:R-:W-:Y:S02]  /*2750*/  IMAD R33, R117, 0x100, R84 ;  /* 0x0000010075217824 */ /* 0x000fe400078e0254 */
[----:B------:R-:W-:Y:S01]  /*2760*/  IMAD R35, R123, 0x100, R88 ;  /* 0x000001007b237824 */ /* 0x000fe200078e0258 */
[----:B------:R-:W-:Y:S02]  /*2770*/  F2FP.F16.E4M3.UNPACK_B R32, R32 ;  /* 0x00000020ff20723e */ /* 0x000fe400020006ff */
[----:B------:R-:W-:-:S02]  /*2780*/  F2FP.F16.E4M3.UNPACK_B R34, R34 ;  /* 0x00000022ff22723e */ /* 0x000fc400020006ff */
[----:B------:R-:W-:Y:S02]  /*2790*/  F2FP.F16.E4M3.UNPACK_B R33, R33 ;  /* 0x00000021ff21723e */ /* 0x000fe400020006ff */
[----:B------:R-:W-:Y:S02]  /*27a0*/  F2FP.F16.E4M3.UNPACK_B R35, R35 ;  /* 0x00000023ff23723e */ /* 0x000fe400020006ff */
[----:B------:R-:W-:Y:S02]  /*27b0*/  F2FP.F16.E4M3.UNPACK_B R28, R28.H1 ;  /* 0x0000001cff1c723e */ /* 0x000fe400030006ff */
[----:B------:R-:W-:-:S07]  /*27c0*/  F2FP.F16.E4M3.UNPACK_B R29, R29.H1 ;  /* 0x0000001dff1d723e */ /* 0x000fce00030006ff */
        /* <DEDUP_REMOVED lines=9> */
[----:B------:R-:W-:Y:S02]  /*2860*/  F2FP.F16.E4M3.UNPACK_B R28, R30 ;  /* 0x0000001eff1c723e */ /* 0x000fe400020006ff */
[----:B------:R-:W-:Y:S01]  /*2870*/  F2FP.F16.E4M3.UNPACK_B R29, R31 ;  /* 0x0000001fff1d723e */ /* 0x000fe200020006ff */
[----:B------:R-:W-:Y:S02]  /*2880*/  USHF.R.S32.HI UR9, URZ, 0x1f, UR8 ;  /* 0x0000001fff097899 */ /* 0x000fe40008011408 */
[----:B------:R-:W-:Y:S01]  /*2890*/  IADD3 R13, P4, PT, R13, UR8, RZ ;  /* 0x000000080d0d7c10 */ /* 0x000fe2000ff9e0ff */
[----:B------:R-:W-:-:S03]  /*28a0*/  VIADD R64, R64, 0xffffffff ;  /* 0xffffffff40407836 */ /* 0x000fc60000000000 */
[----:B------:R-:W-:Y:S01]  /*28b0*/  HMMA.16816.F32 R32, R36, R28, R32 ;  /* 0x0000001c2420723c */ /* 0x000fe20000001820 */
[----:B------:R-:W-:Y:S02]  /*28c0*/  IADD3.X R23, PT, PT, R23, UR9, RZ, P4, !PT ;  /* 0x0000000917177c10 */ /* 0x000fe4000a7fe4ff */
[----:B------:R-:W-:Y:S02]  /*28d0*/  IADD3 R24, P4, PT, R24, UR8, RZ ;  /* 0x0000000818187c10 */ /* 0x000fe4000ff9e0ff */
[----:B------:R-:W-:Y:S02]  /*28e0*/  IADD3 R5, P1, PT, R5, UR8, RZ ;  /* 0x0000000805057c10 */ /* 0x000fe4000ff3e0ff */
[----:B------:R-:W-:Y:S01]  /*28f0*/  IADD3 R11, P2, PT, R11, UR8, RZ ;  /* 0x000000080b0b7c10 */ /* 0x000fe2000ff5e0ff */
[----:B------:R-:W-:Y:S01]  /*2900*/  IMAD R28, R79, 0x100, R68 ;  /* 0x000001004f1c7824 */ /* 0x000fe200078e0244 */
[----:B------:R-:W-:Y:S01]  /*2910*/  IADD3.X R49, PT, PT, R49, UR9, RZ, P4, !PT ;  /* 0x0000000931317c10 */ /* 0x000fe2000a7fe4ff */
[----:B------:R-:W-:Y:S01]  /*2920*/  IMAD R66, R83, 0x100, R66 ;  /* 0x0000010053427824 */ /* 0x000fe200078e0242 */
[----:B------:R-:W-:Y:S01]  /*2930*/  ISETP.NE.U32.AND P4, PT, R64, RZ, PT ;  /* 0x000000ff4000720c */ /* 0x000fe20003f85070 */
[----:B------:R-:W-:Y:S01]  /*2940*/  IMAD R29, R85, 0x100, R70 ;  /* 0x00000100551d7824 */ /* 0x000fe200078e0246 */
[----:B------:R-:W-:Y:S01]  /*2950*/  IADD3 R12, P3, PT, R12, UR8, RZ ;  /* 0x000000080c0c7c10 */ /* 0x000fe2000ff7e0ff */
[----:B------:R-:W-:Y:S01]  /*2960*/  IMAD R74, R87, 0x100, R74 ;  /* 0x00000100574a7824 */ /* 0x000fe200078e024a */
[----:B------:R-:W-:-:S02]  /*2970*/  IADD3.X R17, PT, PT, R17, UR9, RZ, P1, !PT ;  /* 0x0000000911117c10 */ /* 0x000fc40008ffe4ff */
[----:B------:R-:W-:Y:S02]  /*2980*/  IADD3.X R19, PT, PT, R19, UR9, RZ, P2, !PT ;  /* 0x0000000913137c10 */ /* 0x000fe400097fe4ff */
[----:B------:R-:W-:Y:S02]  /*2990*/  IADD3 R14, P5, PT, R14, UR8, RZ ;  /* 0x000000080e0e7c10 */ /* 0x000fe4000ffbe0ff */
[----:B------:R-:W-:Y:S02]  /*29a0*/  IADD3 R15, P6, PT, R15, UR8, RZ ;  /* 0x000000080f0f7c10 */ /* 0x000fe4000ffde0ff */
[----:B------:R-:W-:Y:S02]  /*29b0*/  IADD3 R16, P0, PT, R16, UR8, RZ ;  /* 0x0000000810107c10 */ /* 0x000fe4000ff1e0ff */
[----:B------:R-:W-:Y:S02]  /*29c0*/  IADD3 R18, P1, PT, R18, UR8, RZ ;  /* 0x0000000812127c10 */ /* 0x000fe4000ff3e0ff */
[----:B------:R-:W-:-:S02]  /*29d0*/  IADD3 R20, P2, PT, R20, UR8, RZ ;  /* 0x0000000814147c10 */ /* 0x000fc4000ff5e0ff */
[----:B------:R-:W-:Y:S02]  /*29e0*/  F2FP.F16.E4M3.UNPACK_B R36, R30.H1 ;  /* 0x0000001eff24723e */ /* 0x000fe400030006ff */
[----:B------:R-:W-:Y:S02]  /*29f0*/  F2FP.F16.E4M3.UNPACK_B R37, R31.H1 ;  /* 0x0000001fff25723e */ /* 0x000fe400030006ff */
[----:B------:R-:W-:Y:S02]  /*2a00*/  F2FP.F16.E4M3.UNPACK_B R28, R28 ;  /* 0x0000001cff1c723e */ /* 0x000fe400020006ff */
[----:B------:R-:W-:Y:S02]  /*2a10*/  F2FP.F16.E4M3.UNPACK_B R30, R66 ;  /* 0x00000042ff1e723e */ /* 0x000fe400020006ff */
[----:B------:R-:W-:Y:S02]  /*2a20*/  F2FP.F16.E4M3.UNPACK_B R29, R29 ;  /* 0x0000001dff1d723e */ /* 0x000fe400020006ff */
[----:B------:R-:W-:-:S02]  /*2a30*/  F2FP.F16.E4M3.UNPACK_B R31, R74 ;  /* 0x0000004aff1f723e */ /* 0x000fc400020006ff */
[----:B------:R-:W-:Y:S02]  /*2a40*/  IADD3.X R21, PT, PT, R21, UR9, RZ, P3, !PT ;  /* 0x0000000915157c10 */ /* 0x000fe40009ffe4ff */
[----:B------:R-:W-:Y:S02]  /*2a50*/  IADD3 R22, P3, PT, R22, UR8, RZ ;  /* 0x0000000816167c10 */ /* 0x000fe4000ff7e0ff */
[----:B------:R-:W-:Y:S02]  /*2a60*/  IADD3.X R25, PT, PT, R25, UR9, RZ, P5, !PT ;  /* 0x0000000919197c10 */ /* 0x000fe4000affe4ff */
[----:B------:R-:W-:Y:S02]  /*2a70*/  IADD3.X R27, PT, PT, R27, UR9, RZ, P6, !PT ;  /* 0x000000091b1b7c10 */ /* 0x000fe4000b7fe4ff */
[----:B------:R-:W-:Y:S02]  /*2a80*/  IADD3.X R41, PT, PT, R41, UR9, RZ, P0, !PT ;  /* 0x0000000929297c10 */ /* 0x000fe400087fe4ff */
[----:B------:R-:W-:-:S02]  /*2a90*/  IADD3.X R43, PT, PT, R43, UR9, RZ, P1, !PT ;  /* 0x000000092b2b7c10 */ /* 0x000fc40008ffe4ff */
[----:B------:R-:W-:Y:S02]  /*2aa0*/  IADD3.X R45, PT, PT, R45, UR9, RZ, P2, !PT ;  /* 0x000000092d2d7c10 */ /* 0x000fe400097fe4ff */
[----:B------:R-:W-:Y:S02]  /*2ab0*/  IADD3 R26, P5, PT, R26, UR8, RZ ;  /* 0x000000081a1a7c10 */ /* 0x000fe4000ffbe0ff */
[----:B------:R-:W-:Y:S02]  /*2ac0*/  IADD3 R40, P6, PT, R40, UR8, RZ ;  /* 0x0000000828287c10 */ /* 0x000fe4000ffde0ff */
[----:B------:R-:W-:Y:S02]  /*2ad0*/  IADD3 R42, P0, PT, R42, UR8, RZ ;  /* 0x000000082a2a7c10 */ /* 0x000fe4000ff1e0ff */
[----:B------:R-:W-:Y:S02]  /*2ae0*/  IADD3 R44, P1, PT, R44, UR8, RZ ;  /* 0x000000082c2c7c10 */ /* 0x000fe4000ff3e0ff */
[----:B------:R-:W-:-:S02]  /*2af0*/  IADD3 R46, P2, PT, R46, UR8, RZ ;  /* 0x000000082e2e7c10 */ /* 0x000fc4000ff5e0ff */
[----:B------:R-:W-:Y:S01]  /*2b00*/  IADD3.X R47, PT, PT, R47, UR9, RZ, P3, !PT ;  /* 0x000000092f2f7c10 */ /* 0x000fe20009ffe4ff */
[----:B------:R-:W-:Y:S01]  /*2b10*/  HMMA.16816.F32 R32, R28, R36, R32 ;  /* 0x000000241c20723c */ /* 0x000fe20000001820 */
[----:B------:R-:W-:Y:S01]  /*2b20*/  IADD3 R48, P3, PT, R81, R48, RZ ;  /* 0x0000003051307210 */ /* 0x000fe20007f7e0ff */
[----:B------:R-:W-:Y:S01]  /*2b30*/  UIADD3 UR5, UPT, UPT, UR5, -0x40, URZ ;  /* 0xffffffc005057890 */ /* 0x000fe2000fffe0ff */
[----:B------:R-:W-:Y:S02]  /*2b40*/  IADD3.X R51, PT, PT, R51, UR9, RZ, P5, !PT ;  /* 0x0000000933337c10 */ /* 0x000fe4000affe4ff */
[----:B------:R-:W-:Y:S02]  /*2b50*/  IADD3.X R53, PT, PT, R53, UR9, RZ, P6, !PT ;  /* 0x0000000935357c10 */ /* 0x000fe4000b7fe4ff */
[----:B------:R-:W-:Y:S02]  /*2b60*/  IADD3.X R55, PT, PT, R55, UR9, RZ, P0, !PT ;  /* 0x0000000937377c10 */ /* 0x000fe400087fe4ff */
[----:B------:R-:W-:-:S02]  /*2b70*/  IADD3.X R57, PT, PT, R57, UR9, RZ, P1, !PT ;  /* 0x0000000939397c10 */ /* 0x000fc40008ffe4ff */
[----:B------:R-:W-:Y:S02]  /*2b80*/  IADD3.X R59, PT, PT, R59, UR9, RZ, P2, !PT ;  /* 0x000000093b3b7c10 */ /* 0x000fe400097fe4ff */
[----:B------:R-:W-:Y:S01]  /*2b90*/  LEA.HI.X.SX32 R50, R81, R50, 0x1, P3 ;  /* 0x0000003251327211 */ /* 0x000fe200018f0eff */
[----:B------:R-:W-:Y:S06]  /*2ba0*/  @P4 BRA `(.L_x_1) ;  /* 0xffffffec00e04947 */ /* 0x000fec000383ffff */
.L_x_0:
[----:B------:R-:W-:Y:S01]  /*2bb0*/  BAR.SYNC.DEFER_BLOCKING 0x0 ;  /* 0x0000000000007b1d */ /* 0x000fe20000010000 */
[--C-:B------:R-:W-:Y:S01]  /*2bc0*/  SHF.R.U32.HI R7, RZ, 0x5, R0.reuse ;  /* 0x00000005ff077819 */ /* 0x100fe20000011600 */
[C---:B------:R-:W-:Y:S01]  /*2bd0*/  IMAD.SHL.U32 R5, R0.reuse, 0x20, RZ ;  /* 0x0000002000057824 */ /* 0x040fe200078e00ff */
[----:B------:R-:W-:Y:S02]  /*2be0*/  F2FP.SATFINITE.E4M3.F32.PACK_AB_MERGE_C R32, R33, R32, RZ ;  /* 0x000000202120723e */ /* 0x000fe400048070ff */
[----:B------:R-:W-:Y:S01]  /*2bf0*/  SGXT.U32 R7, R7, 0x2 ;  /* 0x000000020707781a */ /* 0x000fe20000000000 */
[----:B------:R-:W0:Y:S01]  /*2c00*/  LDCU.128 UR8, c[0x0][0x390] ;  /* 0x00007200ff0877ac */ /* 0x000e220008000c00 */
[----:B------:R-:W-:Y:S02]  /*2c10*/  F2FP.SATFINITE.E4M3.F32.PACK_AB_MERGE_C R34, R35, R34, RZ ;  /* 0x000000222322723e */ /* 0x000fe400048070ff */
[----:B------:R-:W-:Y:S01]  /*2c20*/  LOP3.LUT R6, R7, 0x1c, R0, 0xf8, !PT ;  /* 0x0000001c07067812 */ /* 0x000fe200078ef800 */
[----:B------:R-:W-:Y:S01]  /*2c30*/  IMAD.SHL.U32 R7, R0, 0x4, RZ ;  /* 0x0000000400077824 */ /* 0x000fe200078e00ff */
[----:B------:R-:W-:Y:S01]  /*2c40*/  LOP3.LUT R4, R4, 0x180, RZ, 0xc0, !PT ;  /* 0x0000018004047812 */ /* 0x000fe200078ec0ff */
[----:B------:R-:W1:Y:S01]  /*2c50*/  LDCU UR5, c[0x0][0x3b8] ;  /* 0x00007700ff0577ac */ /* 0x000e620008000800 */
[----:B------:R-:W-:-:S02]  /*2c60*/  LOP3.LUT R5, R6, 0x60, R5, 0xf8, !PT ;  /* 0x0000006006057812 */ /* 0x000fc400078ef805 */
[----:B------:R-:W-:Y:S02]  /*2c70*/  LOP3.LUT R6, R32, 0xffff, RZ, 0xc0, !PT ;  /* 0x0000ffff20067812 */ /* 0x000fe400078ec0ff */
[----:B------:R-:W-:Y:S02]  /*2c80*/  LOP3.LUT R10, R34, 0xffff, RZ, 0xc0, !PT ;  /* 0x0000ffff220a7812 */ /* 0x000fe400078ec0ff */
[----:B------:R-:W-:Y:S02]  /*2c90*/  LOP3.LUT R13, R4, 0x7c, R7, 0xf8, !PT ;  /* 0x0000007c040d7812 */ /* 0x000fe400078ef807 */
[C---:B------:R-:W-:Y:S02]  /*2ca0*/  LOP3.LUT R7, R5.reuse, 0x40, RZ, 0x3c, !PT ;  /* 0x0000004005077812 */ /* 0x040fe400078e3cff */
[----:B------:R-:W-:Y:S01]  /*2cb0*/  SHF.R.U32.HI R4, RZ, 0x8, R6 ;  /* 0x00000008ff047819 */ /* 0x000fe20000011606 */
[----:B------:R2:W-:Y:S01]  /*2cc0*/  STS.U8 [R5+UR4], R32 ;  /* 0x0000002005007988 */ /* 0x0005e20008000004 */
[----:B------:R-:W-:-:S02]  /*2cd0*/  LOP3.LUT R9, R5, 0x20, RZ, 0x3c, !PT ;  /* 0x0000002005097812 */ /* 0x000fc400078e3cff */
[----:B------:R-:W-:Y:S01]  /*2ce0*/  LOP3.LUT R11, R5, 0x60, RZ, 0x3c, !PT ;  /* 0x00000060050b7812 */ /* 0x000fe200078e3cff */
[----:B------:R3:W-:Y:S01]  /*2cf0*/  STS.U8 [R7+UR4+0x100], R4 ;  /* 0x0001000407007988 */ /* 0x0007e20008000004 */
[----:B------:R-:W-:Y:S02]  /*2d00*/  SHF.R.U32.HI R6, RZ, 0x8, R10 ;  /* 0x00000008ff067819 */ /* 0x000fe4000001160a */
[----:B------:R-:W-:Y:S01]  /*2d10*/  LOP3.LUT R13, R13, 0x60, R0, 0x78, !PT ;  /* 0x000000600d0d7812 */ /* 0x000fe200078e7800 */
[----:B------:R4:W-:Y:S01]  /*2d20*/  STS.U8 [R9+UR4+0x80], R34 ;  /* 0x0000802209007988 */ /* 0x0009e20008000004 */
[----:B0-----:R-:W-:Y:S02]  /*2d30*/  ISETP.GE.AND P0, PT, R2, UR10, PT ;  /* 0x0000000a02007c0c */ /* 0x001fe4000bf06270 */
[C---:B------:R-:W-:Y:S01]  /*2d40*/  LOP3.LUT R0, R8.reuse, 0x18, R3, 0xfe, !PT ;  /* 0x0000001808007812 */ /* 0x040fe200078efe03 */
[----:B------:R0:W-:Y:S01]  /*2d50*/  STS.U8 [R11+UR4+0x180], R6 ;  /* 0x000180060b007988 */ /* 0x0001e20008000004 */
[----:B--2---:R-:W-:-:S02]  /*2d60*/  LOP3.LUT R5, R8, R3, RZ, 0xfc, !PT ;  /* 0x0000000308057212 */ /* 0x004fc400078efcff */
[C-C-:B---3--:R-:W-:Y:S01]  /*2d70*/  LOP3.LUT R4, R8.reuse, 0x10, R3.reuse, 0xfe, !PT ;  /* 0x0000001008047812 */ /* 0x148fe200078efe03 */
[----:B------:R-:W-:Y:S01]  /*2d80*/  BAR.SYNC.DEFER_BLOCKING 0x0 ;  /* 0x0000000000007b1d */ /* 0x000fe20000010000 */
[----:B------:R-:W-:Y:S01]  /*2d90*/  LOP3.LUT R3, R8, 0x8, R3, 0xfe, !PT ;  /* 0x0000000808037812 */ /* 0x000fe200078efe03 */
[----:B-1----:R-:W-:Y:S01]  /*2da0*/  IMAD R10, R0, UR5, RZ ;  /* 0x00000005000a7c24 */ /* 0x002fe2000f8e02ff */
[C---:B------:R-:W-:Y:S01]  /*2db0*/  ISETP.LT.AND P3, PT, R5.reuse, UR11, !P0 ;  /* 0x0000000b05007c0c */ /* 0x040fe2000c761270 */
[----:B------:R-:W-:Y:S01]  /*2dc0*/  IMAD R5, R5, UR5, RZ ;  /* 0x0000000505057c24 */ /* 0x000fe2000f8e02ff */
[C---:B------:R-:W-:Y:S01]  /*2dd0*/  ISETP.LT.AND P2, PT, R3.reuse, UR11, !P0 ;  /* 0x0000000b03007c0c */ /* 0x040fe2000c741270 */
[----:B------:R-:W-:Y:S01]  /*2de0*/  IMAD R7, R3, UR5, RZ ;  /* 0x0000000503077c24 */ /* 0x000fe2000f8e02ff */
[C---:B------:R-:W-:Y:S01]  /*2df0*/  ISETP.LT.AND P1, PT, R4.reuse, UR11, !P0 ;  /* 0x0000000b04007c0c */ /* 0x040fe2000c721270 */
[----:B----4-:R-:W-:Y:S01]  /*2e00*/  IMAD R9, R4, UR5, RZ ;  /* 0x0000000504097c24 */ /* 0x010fe2000f8e02ff */
[----:B------:R-:W-:Y:S01]  /*2e10*/  ISETP.LT.AND P0, PT, R0, UR11, !P0 ;  /* 0x0000000b00007c0c */ /* 0x000fe2000c701270 */
[----:B------:R-:W1:Y:S01]  /*2e20*/  LDS R13, [R13+UR4] ;  /* 0x000000040d0d7984 */ /* 0x000e620008000800 */
[----:B------:R-:W2:Y:S02]  /*2e30*/  LDCU UR4, c[0x0][0x3b4] ;  /* 0x00007680ff0477ac */ /* 0x000ea40008000800 */
[----:B--2---:R-:W-:-:S05]  /*2e40*/  IMAD R2, R2, UR4, RZ ;  /* 0x0000000402027c24 */ /* 0x004fca000f8e02ff */
[----:B------:R-:W-:-:S04]  /*2e50*/  IADD3 R8, P4, PT, R2, UR8, RZ ;  /* 0x0000000802087c10 */ /* 0x000fc8000ff9e0ff */
[----:B------:R-:W-:Y:S02]  /*2e60*/  LEA.HI.X.SX32 R12, R2, UR9, 0x1, P4 ;  /* 0x00000009020c7c11 */ /* 0x000fe4000a0f0eff */
[-C--:B------:R-:W-:Y:S02]  /*2e70*/  IADD3 R2, P4, PT, R5, R8.reuse, RZ ;  /* 0x0000000805027210 */ /* 0x080fe40007f9e0ff */
[-C--:B------:R-:W-:Y:S02]  /*2e80*/  IADD3 R4, P6, PT, R7, R8.reuse, RZ ;  /* 0x0000000807047210 */ /* 0x080fe40007fde0ff */
[----:B0-----:R-:W-:Y:S02]  /*2e90*/  IADD3 R6, P5, PT, R9, R8, RZ ;  /* 0x0000000809067210 */ /* 0x001fe40007fbe0ff */
[-C--:B------:R-:W-:Y:S02]  /*2ea0*/  LEA.HI.X.SX32 R3, R5, R12.reuse, 0x1, P4 ;  /* 0x0000000c05037211 */ /* 0x080fe400020f0eff */
[----:B------:R-:W-:-:S02]  /*2eb0*/  LEA.HI.X.SX32 R5, R7, R12, 0x1, P6 ;  /* 0x0000000c07057211 */ /* 0x000fc400030f0eff */
[C---:B-1----:R-:W-:Y:S02]  /*2ec0*/  PRMT R11, R13.reuse, 0x7770, RZ ;  /* 0x000077700d0b7816 */ /* 0x042fe400000000ff */
[----:B------:R-:W-:Y:S02]  /*2ed0*/  PRMT R15, R13, 0x7771, RZ ;  /* 0x000077710d0f7816 */ /* 0x000fe400000000ff */
[----:B------:R-:W-:Y:S01]  /*2ee0*/  LEA.HI.X.SX32 R7, R9, R12, 0x1, P5 ;  /* 0x0000000c09077211 */ /* 0x000fe200028f0eff */
[----:B------:R0:W-:Y:S01]  /*2ef0*/  @P3 STG.E.U8 desc[UR6][R2.64], R11 ;  /* 0x0000000b02003986 */ /* 0x0001e2000c101106 */
[C---:B------:R-:W-:Y:S02]  /*2f00*/  PRMT R17, R13.reuse, 0x7772, RZ ;  /* 0x000077720d117816 */ /* 0x040fe400000000ff */
[----:B------:R-:W-:Y:S01]  /*2f10*/  IADD3 R8, P4, PT, R10, R8, RZ ;  /* 0x000000080a087210 */ /* 0x000fe20007f9e0ff */
[----:B------:R0:W-:Y:S01]  /*2f20*/  @P2 STG.E.U8 desc[UR6][R4.64], R15 ;  /* 0x0000000f04002986 */ /* 0x0001e2000c101106 */
[----:B------:R-:W-:-:S02]  /*2f30*/  PRMT R13, R13, 0x7773, RZ ;  /* 0x000077730d0d7816 */ /* 0x000fc400000000ff */
[----:B------:R-:W-:Y:S01]  /*2f40*/  LEA.HI.X.SX32 R9, R10, R12, 0x1, P4 ;  /* 0x0000000c0a097211 */ /* 0x000fe200020f0eff */
[----:B------:R0:W-:Y:S01]  /*2f50*/  @P1 STG.E.U8 desc[UR6][R6.64], R17 ;  /* 0x0000001106001986 */ /* 0x0001e2000c101106 */
[----:B------:R-:W-:Y:S07]  /*2f60*/  @!P0 EXIT ;  /* 0x000000000000894d */ /* 0x000fee0003800000 */
[----:B------:R-:W-:Y:S01]  /*2f70*/  STG.E.U8 desc[UR6][R8.64], R13 ;  /* 0x0000000d08007986 */ /* 0x000fe2000c101106 */
[----:B------:R-:W-:Y:S05]  /*2f80*/  EXIT ;  /* 0x000000000000794d */ /* 0x000fea0003800000 */
.L_x_2:
[----:B------:R-:W-:-:S00]  /*2f90*/  BRA `(.L_x_2) ;  /* 0xfffffffc00fc7947 */ /* 0x000fc0000383ffff */
[----:B------:R-:W-:-:S00]  /*2fa0*/  NOP ;  /* 0x0000000000007918 */ /* 0x000fc00000000000 */
        /* <DEDUP_REMOVED lines=13> */
.L_x_3:


//--------------------- .nv.shared.matmul_kernel  --------------------------
	.section	.nv.shared.matmul_kernel,"aw",@nobits
	.sectionflags	@""
	.align	16
	.zero		1024


//--------------------- .nv.shared.reserved.0     --------------------------
	.section	.nv.shared.reserved.0,"aw",@nobits
	.weak		__nv_reservedSMEM_offset_0_alias
	.size		__nv_reservedSMEM_offset_0_alias, 0, 64
	.other		__nv_reservedSMEM_offset_0_alias,@"STO_CUDA_RESERVED_SHARED STV_DEFAULT"
__nv_reservedSMEM_offset_0_alias:
	.zero		0
	.zero		64


//--------------------- .nv.constant0.matmul_kernel --------------------------
	.section	.nv.constant0.matmul_kernel,"a",@progbits
	.sectionflags	@""
	.align	4
.nv.constant0.matmul_kernel:
	.zero		976


//--------------------- SYMBOLS --------------------------

	.type		.nv.reservedSmem.offset0,@object
	.size		.nv.reservedSmem.offset0,0x4
	.type		.nv.reservedSmem.cap,@object
	.size		.nv.reservedSmem.cap,0x4
